	.target	sm_100

	.elftype	@"ET_EXEC"


//--------------------- .note.nv.tkinfo           --------------------------
	.section	.note.nv.tkinfo,"",@"SHT_NOTE"
	.sectionflags	@"SHF_NOTE_NV_TKINFO"
	.tkinfo
        /*0018*/ 	.word	0x00000081
        /*0030*/ 	.string	""
        /*0030*/ 	.string	"ptxas"
        /*0030*/ 	.string	"Cuda compilation tools, release 12.9, V12.9.86"
        /*0030*/ 	.string	"Build cuda_12.9.r12.9/compiler.36037853_0"
        /*0030*/ 	.string	"-regUsageLevel 10 -arch sm_100f -m 64 "



//--------------------- .note.nv.cuver            --------------------------
	.section	.note.nv.cuver,"",@"SHT_NOTE"
	.sectionflags	@"SHF_NOTE_NV_CUVER"
        /*0018*/ 	.short	0x0001
        /*001a*/ 	.short	0x0064
        /*001c*/ 	.short	0x0001
        /*001e*/ 	.short	0x0000
        /*0020*/ 	.short	0x0001
        /*0022*/ 	.short	0x0000


//--------------------- .nv.info                  --------------------------
	.section	.nv.info,"",@"SHT_CUDA_INFO"
	.align	4


	//----- nvinfo : EIATTR_REGCOUNT
	.align		4
        /*0000*/ 	.byte	0x04, 0x2f
        /*0002*/ 	.short	(.L_15 - .L_14)
	.align		4
.L_14:
        /*0004*/ 	.word	index@(_ZN9deep_gemm24sm100_fp8_gemm_1d1d_implILN4cute4UMMA5MajorE0ELS3_0ELj0ELj4096ELj7168ELj128ELj160ELj128ELj1ELj128ELj128ELj64ELj5ELj128ELj128ELj1ELb0ELj148ELNS_8GemmTypeE0ELb0EN7cutlass10bfloat16_tENS_16EpilogueIdentityEEEvPijjj14CUtensorMap_stS9_S9_S9_S9_)
        /*0008*/ 	.word	0x00000038


	//----- nvinfo : EIATTR_FRAME_SIZE
	.align		4
.L_15:
        /*000c*/ 	.byte	0x04, 0x11
        /*000e*/ 	.short	(.L_17 - .L_16)
	.align		4
.L_16:
        /*0010*/ 	.word	index@($__internal_3_$__cuda_sm20_div_u16)
        /*0014*/ 	.word	0x00000000


	//----- nvinfo : EIATTR_FRAME_SIZE
	.align		4
.L_17:
        /*0018*/ 	.byte	0x04, 0x11
        /*001a*/ 	.short	(.L_19 - .L_18)
	.align		4
.L_18:
        /*001c*/ 	.word	index@($__internal_2_$__cuda_sm10x_tcgen05_guardrail_trap_unallocated_columns_being_dealloced)
        /*0020*/ 	.word	0x00000000


	//----- nvinfo : EIATTR_FRAME_SIZE
	.align		4
.L_19:
        /*0024*/ 	.byte	0x04, 0x11
        /*0026*/ 	.short	(.L_21 - .L_20)
	.align		4
.L_20:
        /*0028*/ 	.word	index@($__internal_1_$__cuda_sm10x_tcgen05_guardrail_trap_phase_invalid_during_alloc)
        /*002c*/ 	.word	0x00000000


	//----- nvinfo : EIATTR_FRAME_SIZE
	.align		4
.L_21:
        /*0030*/ 	.byte	0x04, 0x11
        /*0032*/ 	.short	(.L_23 - .L_22)
	.align		4
.L_22:
        /*0034*/ 	.word	index@($__internal_0_$__cuda_sm10x_tcgen05_guardrail_trap_col_being_dealloced_not_returned_by_alloc)
        /*0038*/ 	.word	0x00000000


	//----- nvinfo : EIATTR_FRAME_SIZE
	.align		4
.L_23:
        /*003c*/ 	.byte	0x04, 0x11
        /*003e*/ 	.short	(.L_25 - .L_24)
	.align		4
.L_24:
        /*0040*/ 	.word	index@(_ZN9deep_gemm24sm100_fp8_gemm_1d1d_implILN4cute4UMMA5MajorE0ELS3_0ELj0ELj4096ELj7168ELj128ELj160ELj128ELj1ELj128ELj128ELj64ELj5ELj128ELj128ELj1ELb0ELj148ELNS_8GemmTypeE0ELb0EN7cutlass10bfloat16_tENS_16EpilogueIdentityEEEvPijjj14CUtensorMap_stS9_S9_S9_S9_)
        /*0044*/ 	.word	0x00000000


	//----- nvinfo : EIATTR_MIN_STACK_SIZE
	.align		4
.L_25:
        /*0048*/ 	.byte	0x04, 0x12
        /*004a*/ 	.short	(.L_27 - .L_26)
	.align		4
.L_26:
        /*004c*/ 	.word	index@(_ZN9deep_gemm24sm100_fp8_gemm_1d1d_implILN4cute4UMMA5MajorE0ELS3_0ELj0ELj4096ELj7168ELj128ELj160ELj128ELj1ELj128ELj128ELj64ELj5ELj128ELj128ELj1ELb0ELj148ELNS_8GemmTypeE0ELb0EN7cutlass10bfloat16_tENS_16EpilogueIdentityEEEvPijjj14CUtensorMap_stS9_S9_S9_S9_)
        /*0050*/ 	.word	0x00000000
.L_27:


//--------------------- .nv.info._ZN9deep_gemm24sm100_fp8_gemm_1d1d_implILN4cute4UMMA5MajorE0ELS3_0ELj0ELj4096ELj7168ELj128ELj160ELj128ELj1ELj128ELj128ELj64ELj5ELj128ELj128ELj1ELb0ELj148ELNS_8GemmTypeE0ELb0EN7cutlass10bfloat16_tENS_16EpilogueIdentityEEEvPijjj14CUtensorMap_stS9_S9_S9_S9_ --------------------------
	.section	.nv.info._ZN9deep_gemm24sm100_fp8_gemm_1d1d_implILN4cute4UMMA5MajorE0ELS3_0ELj0ELj4096ELj7168ELj128ELj160ELj128ELj1ELj128ELj128ELj64ELj5ELj128ELj128ELj1ELb0ELj148ELNS_8GemmTypeE0ELb0EN7cutlass10bfloat16_tENS_16EpilogueIdentityEEEvPijjj14CUtensorMap_stS9_S9_S9_S9_,"",@"SHT_CUDA_INFO"
	.sectionflags	@""
	.align	4


	//----- nvinfo : EIATTR_CUDA_API_VERSION
	.align		4
        /*0000*/ 	.byte	0x04, 0x37
        /*0002*/ 	.short	(.L_29 - .L_28)
.L_28:
        /*0004*/ 	.word	0x00000081


	//----- nvinfo : EIATTR_KPARAM_INFO
	.align		4
.L_29:
        /*0008*/ 	.byte	0x04, 0x17
        /*000a*/ 	.short	(.L_31 - .L_30)
.L_30:
        /*000c*/ 	.word	0x00000000
        /*0010*/ 	.short	0x0008
        /*0012*/ 	.short	0x0240
        /*0014*/ 	.byte	0x00, 0xf0, 0x01, 0x02


	//----- nvinfo : EIATTR_KPARAM_INFO
	.align		4
.L_31:
        /*0018*/ 	.byte	0x04, 0x17
        /*001a*/ 	.short	(.L_33 - .L_32)
.L_32:
        /*001c*/ 	.word	0x00000000
        /*0020*/ 	.short	0x0007
        /*0022*/ 	.short	0x01c0
        /*0024*/ 	.byte	0x00, 0xf0, 0x01, 0x02


	//----- nvinfo : EIATTR_KPARAM_INFO
	.align		4
.L_33:
        /*0028*/ 	.byte	0x04, 0x17
        /*002a*/ 	.short	(.L_35 - .L_34)
.L_34:
        /*002c*/ 	.word	0x00000000
        /*0030*/ 	.short	0x0006
        /*0032*/ 	.short	0x0140
        /*0034*/ 	.byte	0x00, 0xf0, 0x01, 0x02


	//----- nvinfo : EIATTR_KPARAM_INFO
	.align		4
.L_35:
        /*0038*/ 	.byte	0x04, 0x17
        /*003a*/ 	.short	(.L_37 - .L_36)
.L_36:
        /*003c*/ 	.word	0x00000000
        /*0040*/ 	.short	0x0005
        /*0042*/ 	.short	0x00c0
        /*0044*/ 	.byte	0x00, 0xf0, 0x01, 0x02


	//----- nvinfo : EIATTR_KPARAM_INFO
	.align		4
.L_37:
        /*0048*/ 	.byte	0x04, 0x17
        /*004a*/ 	.short	(.L_39 - .L_38)
.L_38:
        /*004c*/ 	.word	0x00000000
        /*0050*/ 	.short	0x0004
        /*0052*/ 	.short	0x0040
        /*0054*/ 	.byte	0x00, 0xf0, 0x01, 0x02


	//----- nvinfo : EIATTR_KPARAM_INFO
	.align		4
.L_39:
        /*0058*/ 	.byte	0x04, 0x17
        /*005a*/ 	.short	(.L_41 - .L_40)
.L_40:
        /*005c*/ 	.word	0x00000000
        /*0060*/ 	.short	0x0003
        /*0062*/ 	.short	0x0010
        /*0064*/ 	.byte	0x00, 0xf0, 0x11, 0x00


	//----- nvinfo : EIATTR_KPARAM_INFO
	.align		4
.L_41:
        /*0068*/ 	.byte	0x04, 0x17
        /*006a*/ 	.short	(.L_43 - .L_42)
.L_42:
        /*006c*/ 	.word	0x00000000
        /*0070*/ 	.short	0x0002
        /*0072*/ 	.short	0x000c
        /*0074*/ 	.byte	0x00, 0xf0, 0x11, 0x00


	//----- nvinfo : EIATTR_KPARAM_INFO
	.align		4
.L_43:
        /*0078*/ 	.byte	0x04, 0x17
        /*007a*/ 	.short	(.L_45 - .L_44)
.L_44:
        /*007c*/ 	.word	0x00000000
        /*0080*/ 	.short	0x0001
        /*0082*/ 	.short	0x0008
        /*0084*/ 	.byte	0x00, 0xf0, 0x11, 0x00


	//----- nvinfo : EIATTR_KPARAM_INFO
	.align		4
.L_45:
        /*0088*/ 	.byte	0x04, 0x17
        /*008a*/ 	.short	(.L_47 - .L_46)
.L_46:
        /*008c*/ 	.word	0x00000000
        /*0090*/ 	.short	0x0000
        /*0092*/ 	.short	0x0000
        /*0094*/ 	.byte	0x00, 0xf5, 0x21, 0x00


	//----- nvinfo : EIATTR_AT_ENTRY_FRAGMENTS
	.align		4
.L_47:
        /*0098*/ 	.byte	0x04, 0x4f
        /*009a*/ 	.short	(.L_49 - .L_48)


	//   ....[0]....
.L_48:
        /*009c*/ 	.word	0x00000004


	//----- nvinfo : EIATTR_RESERVED_SMEM_USED
	.align		4
.L_49:
        /*00a0*/ 	.byte	0x01, 0x41
	.zero		2


	//----- nvinfo : EIATTR_SPARSE_MMA_MASK
	.align		4
        /*00a4*/ 	.byte	0x03, 0x50
        /*00a6*/ 	.short	0x0000


	//----- nvinfo : EIATTR_TCGEN05_1CTA_USED
	.align		4
        /*00a8*/ 	.byte	0x01, 0x51
	.zero		2


	//----- nvinfo : EIATTR_MAXREG_COUNT
	.align		4
        /*00ac*/ 	.byte	0x03, 0x1b
        /*00ae*/ 	.short	0x00ff


	//----- nvinfo : EIATTR_NUM_BARRIERS
	.align		4
        /*00b0*/ 	.byte	0x02, 0x4c
        /*00b2*/ 	.byte	0x09
	.zero		1


	//----- nvinfo : EIATTR_INT_WARP_WIDE_INSTR_OFFSETS
	.align		4
        /*00b4*/ 	.byte	0x04, 0x31
        /*00b6*/ 	.short	(.L_51 - .L_50)


	//   ....[0]....
.L_50:
        /*00b8*/ 	.word	0x00003db0


	//   ....[1]....
        /*00bc*/ 	.word	0x00003dd0


	//----- nvinfo : EIATTR_COOP_GROUP_MASK_REGIDS
	.align		4
.L_51:
        /*00c0*/ 	.byte	0x04, 0x29
        /*00c2*/ 	.short	(.L_53 - .L_52)


	//   ....[0]....
.L_52:
        /*00c4*/ 	.word	0xffffffff


	//   ....[1]....
        /*00c8*/ 	.word	0xffffffff


	//   ....[2]....
        /*00cc*/ 	.word	0xffffffff


	//   ....[3]....
        /*00d0*/ 	.word	0xffffffff


	//   ....[4]....
        /*00d4*/ 	.word	0xffffffff


	//   ....[5]....
        /*00d8*/ 	.word	0xffffffff


	//   ....[6]....
        /*00dc*/ 	.word	0xffffffff


	//   ....[7]....
        /*00e0*/ 	.word	0xffffffff


	//   ....[8]....
        /*00e4*/ 	.word	0xffffffff


	//   ....[9]....
        /*00e8*/ 	.word	0xffffffff


	//   ....[10]....
        /*00ec*/ 	.word	0xffffffff


	//   ....[11]....
        /*00f0*/ 	.word	0xffffffff


	//   ....[12]....
        /*00f4*/ 	.word	0xffffffff


	//   ....[13]....
        /*00f8*/ 	.word	0xffffffff


	//----- nvinfo : EIATTR_COOP_GROUP_INSTR_OFFSETS
	.align		4
.L_53:
        /*00fc*/ 	.byte	0x04, 0x28
        /*00fe*/ 	.short	(.L_55 - .L_54)


	//   ....[0]....
.L_54:
        /*0100*/ 	.word	0x00000030


	//   ....[1]....
        /*0104*/ 	.word	0x000004a0


	//   ....[2]....
        /*0108*/ 	.word	0x00000760


	//   ....[3]....
        /*010c*/ 	.word	0x00000bb0


	//   ....[4]....
        /*0110*/ 	.word	0x00000c60


	//   ....[5]....
        /*0114*/ 	.word	0x00000d10


	//   ....[6]....
        /*0118*/ 	.word	0x00001310


	//   ....[7]....
        /*011c*/ 	.word	0x00001330


	//   ....[8]....
        /*0120*/ 	.word	0x00001350


	//   ....[9]....
        /*0124*/ 	.word	0x000015a0


	//   ....[10]....
        /*0128*/ 	.word	0x000015d0


	//   ....[11]....
        /*012c*/ 	.word	0x00001610


	//   ....[12]....
        /*0130*/ 	.word	0x00003cd0


	//   ....[13]....
        /*0134*/ 	.word	0x00003e90


	//----- nvinfo : EIATTR_VRC_CTA_INIT_COUNT
	.align		4
.L_55:
        /*0138*/ 	.byte	0x02, 0x4a
        /*013a*/ 	.byte	0x80
	.zero		1


	//----- nvinfo : EIATTR_MBARRIER_INSTR_OFFSETS
	.align		4
        /*013c*/ 	.byte	0x04, 0x39
        /*013e*/ 	.short	(.L_57 - .L_56)


	//   ....[0]....
.L_56:
        /*0140*/ 	.word	0x00000330
        /*0144*/ 	.word	0x000000ff
        /*0148*/ 	.word	0x00032e00
        /*014c*/ 	.short	0x0100
        /*014e*/ 	.byte	0x05
	.zero		1


	//   ....[1]....
        /*0150*/ 	.word	0x00000340
        /*0154*/ 	.word	0x000000ff
        /*0158*/ 	.word	0x00032e28
        /*015c*/ 	.short	0x0100
        /*015e*/ 	.byte	0x05
	.zero		1


	//   ....[2]....
        /*0160*/ 	.word	0x00000350
        /*0164*/ 	.word	0x000000ff
        /*0168*/ 	.word	0x00032e50
        /*016c*/ 	.short	0x0100
        /*016e*/ 	.byte	0x05
	.zero		1


	//   ....[3]....
        /*0170*/ 	.word	0x00000360
        /*0174*/ 	.word	0x000000ff
        /*0178*/ 	.word	0x00032e08
        /*017c*/ 	.short	0x0100
        /*017e*/ 	.byte	0x05
	.zero		1


	//   ....[4]....
        /*0180*/ 	.word	0x00000370
        /*0184*/ 	.word	0x000000ff
        /*0188*/ 	.word	0x00032e30
        /*018c*/ 	.short	0x0100
        /*018e*/ 	.byte	0x05
	.zero		1


	//   ....[5]....
        /*0190*/ 	.word	0x00000380
        /*0194*/ 	.word	0x000000ff
        /*0198*/ 	.word	0x00032e58
        /*019c*/ 	.short	0x0100
        /*019e*/ 	.byte	0x05
	.zero		1


	//   ....[6]....
        /*01a0*/ 	.word	0x00000390
        /*01a4*/ 	.word	0x000000ff
        /*01a8*/ 	.word	0x00032e10
        /*01ac*/ 	.short	0x0100
        /*01ae*/ 	.byte	0x05
	.zero		1


	//   ....[7]....
        /*01b0*/ 	.word	0x000003a0
        /*01b4*/ 	.word	0x000000ff
        /*01b8*/ 	.word	0x00032e38
        /*01bc*/ 	.short	0x0100
        /*01be*/ 	.byte	0x05
	.zero		1


	//   ....[8]....
        /*01c0*/ 	.word	0x000003b0
        /*01c4*/ 	.word	0x000000ff
        /*01c8*/ 	.word	0x00032e60
        /*01cc*/ 	.short	0x0100
        /*01ce*/ 	.byte	0x05
	.zero		1


	//   ....[9]....
        /*01d0*/ 	.word	0x000003c0
        /*01d4*/ 	.word	0x000000ff
        /*01d8*/ 	.word	0x00032e18
        /*01dc*/ 	.short	0x0100
        /*01de*/ 	.byte	0x05
	.zero		1


	//   ....[10]....
        /*01e0*/ 	.word	0x000003d0
        /*01e4*/ 	.word	0x000000ff
        /*01e8*/ 	.word	0x00032e40
        /*01ec*/ 	.short	0x0100
        /*01ee*/ 	.byte	0x05
	.zero		1


	//   ....[11]....
        /*01f0*/ 	.word	0x000003e0
        /*01f4*/ 	.word	0x000000ff
        /*01f8*/ 	.word	0x00032e68
        /*01fc*/ 	.short	0x0100
        /*01fe*/ 	.byte	0x05
	.zero		1


	//   ....[12]....
        /*0200*/ 	.word	0x000003f0
        /*0204*/ 	.word	0x000000ff
        /*0208*/ 	.word	0x00032e20
        /*020c*/ 	.short	0x0100
        /*020e*/ 	.byte	0x05
	.zero		1


	//   ....[13]....
        /*0210*/ 	.word	0x00000400
        /*0214*/ 	.word	0x000000ff
        /*0218*/ 	.word	0x00032e48
        /*021c*/ 	.short	0x0100
        /*021e*/ 	.byte	0x05
	.zero		1


	//   ....[14]....
        /*0220*/ 	.word	0x00000410
        /*0224*/ 	.word	0x000000ff
        /*0228*/ 	.word	0x00032e70
        /*022c*/ 	.short	0x0100
        /*022e*/ 	.byte	0x05
	.zero		1


	//   ....[15]....
        /*0230*/ 	.word	0x00000420
        /*0234*/ 	.word	0x000000ff
        /*0238*/ 	.word	0x00032e78
        /*023c*/ 	.short	0x0100
        /*023e*/ 	.byte	0x05
	.zero		1


	//   ....[16]....
        /*0240*/ 	.word	0x00000430
        /*0244*/ 	.word	0x000000ff
        /*0248*/ 	.word	0x00032e88
        /*024c*/ 	.short	0x0100
        /*024e*/ 	.byte	0x05
	.zero		1


	//   ....[17]....
        /*0250*/ 	.word	0x00000440
        /*0254*/ 	.word	0x000000ff
        /*0258*/ 	.word	0x00032e80
        /*025c*/ 	.short	0x0100
        /*025e*/ 	.byte	0x05
	.zero		1


	//   ....[18]....
        /*0260*/ 	.word	0x00000450
        /*0264*/ 	.word	0x000000ff
        /*0268*/ 	.word	0x00032e90
        /*026c*/ 	.short	0x0100
        /*026e*/ 	.byte	0x05
	.zero		1


	//   ....[19]....
        /*0270*/ 	.word	0x00000a60
        /*0274*/ 	.word	0x00000002
        /*0278*/ 	.word	0x00032e00
        /*027c*/ 	.short	0x010a
        /*027e*/ 	.byte	0xff
	.zero		1


	//   ....[20]....
        /*0280*/ 	.word	0x00000df0
        /*0284*/ 	.word	0x00000002
        /*0288*/ 	.word	0x00000000
        /*028c*/ 	.short	0x0101
        /*028e*/ 	.byte	0xff
	.zero		1


	//   ....[21]....
        /*0290*/ 	.word	0x00001120
        /*0294*/ 	.word	0x00000000
        /*0298*/ 	.word	0x00032e88
        /*029c*/ 	.short	0x010a
        /*029e*/ 	.byte	0x08
	.zero		1


	//   ....[22]....
        /*02a0*/ 	.word	0x000011a0
        /*02a4*/ 	.word	0x000000ff
        /*02a8*/ 	.word	0x00032e50
        /*02ac*/ 	.short	0x010a
        /*02ae*/ 	.byte	0x0a
	.zero		1


	//   ....[23]....
        /*02b0*/ 	.word	0x00001570
        /*02b4*/ 	.word	0x000000ff
        /*02b8*/ 	.word	0x00032e50
        /*02bc*/ 	.short	0x010a
        /*02be*/ 	.byte	0x0d
	.zero		1


	//   ....[24]....
        /*02c0*/ 	.word	0x00001ba0
        /*02c4*/ 	.word	0x00000011
        /*02c8*/ 	.word	0x00000028
        /*02cc*/ 	.short	0x010a
        /*02ce*/ 	.byte	0xff
	.zero		1


	//   ....[25]....
        /*02d0*/ 	.word	0x00001f40
        /*02d4*/ 	.word	0x00000015
        /*02d8*/ 	.word	0x00000028
        /*02dc*/ 	.short	0x010a
        /*02de*/ 	.byte	0xff
	.zero		1


	//   ....[26]....
        /*02e0*/ 	.word	0x00002180
        /*02e4*/ 	.word	0x00000011
        /*02e8*/ 	.word	0x00000028
        /*02ec*/ 	.short	0x010a
        /*02ee*/ 	.byte	0xff
	.zero		1


	//   ....[27]....
        /*02f0*/ 	.word	0x00002340
        /*02f4*/ 	.word	0x00000003
        /*02f8*/ 	.word	0x00000028
        /*02fc*/ 	.short	0x010a
        /*02fe*/ 	.byte	0xff
	.zero		1


	//   ....[28]....
        /*0300*/ 	.word	0x00002960
        /*0304*/ 	.word	0x00000002
        /*0308*/ 	.word	0x00032e78
        /*030c*/ 	.short	0x010a
        /*030e*/ 	.byte	0xff
	.zero		1


	//   ....[29]....
        /*0310*/ 	.word	0x00003b50
        /*0314*/ 	.word	0x00000002
        /*0318*/ 	.word	0x00000000
        /*031c*/ 	.short	0x0101
        /*031e*/ 	.byte	0xff
	.zero		1


	//   ....[30]....
        /*0320*/ 	.word	0x00003ec0
        /*0324*/ 	.word	0x00000002
        /*0328*/ 	.word	0x00032e00
        /*032c*/ 	.short	0x010a
        /*032e*/ 	.byte	0xff
	.zero		1


	//   ....[31]....
        /*0330*/ 	.word	0x00003f40
        /*0334*/ 	.word	0x00000000
        /*0338*/ 	.word	0x00032e88
        /*033c*/ 	.short	0x010a
        /*033e*/ 	.byte	0xff
	.zero		1


	//   ....[32]....
        /*0340*/ 	.word	0x00003fb0
        /*0344*/ 	.word	0x00000002
        /*0348*/ 	.word	0x00032e50
        /*034c*/ 	.short	0x010a
        /*034e*/ 	.byte	0xff
	.zero		1


	//   ....[33]....
        /*0350*/ 	.word	0x00004020
        /*0354*/ 	.word	0x00000002
        /*0358*/ 	.word	0x00032e50
        /*035c*/ 	.short	0x010a
        /*035e*/ 	.byte	0xff
	.zero		1


	//   ....[34]....
        /*0360*/ 	.word	0x00004090
        /*0364*/ 	.word	0x00000011
        /*0368*/ 	.word	0x00000028
        /*036c*/ 	.short	0x010a
        /*036e*/ 	.byte	0xff
	.zero		1


	//   ....[35]....
        /*0370*/ 	.word	0x000040f0
        /*0374*/ 	.word	0x00000015
        /*0378*/ 	.word	0x00000028
        /*037c*/ 	.short	0x010a
        /*037e*/ 	.byte	0xff
	.zero		1


	//   ....[36]....
        /*0380*/ 	.word	0x00004150
        /*0384*/ 	.word	0x00000011
        /*0388*/ 	.word	0x00000028
        /*038c*/ 	.short	0x010a
        /*038e*/ 	.byte	0xff
	.zero		1


	//   ....[37]....
        /*0390*/ 	.word	0x000041b0
        /*0394*/ 	.word	0x00000003
        /*0398*/ 	.word	0x00000028
        /*039c*/ 	.short	0x010a
        /*039e*/ 	.byte	0xff
	.zero		1


	//   ....[38]....
        /*03a0*/ 	.word	0x00004210
        /*03a4*/ 	.word	0x00000002
        /*03a8*/ 	.word	0x00032e78
        /*03ac*/ 	.short	0x010a
        /*03ae*/ 	.byte	0xff
	.zero		1


	//----- nvinfo : EIATTR_NUM_MBARRIERS
	.align		4
.L_57:
        /*03b0*/ 	.byte	0x03, 0x38
        /*03b2*/ 	.short	0x0013


	//----- nvinfo : EIATTR_EXIT_INSTR_OFFSETS
	.align		4
        /*03b4*/ 	.byte	0x04, 0x1c
        /*03b6*/ 	.short	(.L_59 - .L_58)


	//   ....[0]....
.L_58:
        /*03b8*/ 	.word	0x00000860


	//   ....[1]....
        /*03bc*/ 	.word	0x00000e50


	//   ....[2]....
        /*03c0*/ 	.word	0x00000f20


	//   ....[3]....
        /*03c4*/ 	.word	0x00001890


	//   ....[4]....
        /*03c8*/ 	.word	0x00001900


	//   ....[5]....
        /*03cc*/ 	.word	0x00002560


	//   ....[6]....
        /*03d0*/ 	.word	0x000025c0


	//   ....[7]....
        /*03d4*/ 	.word	0x00003cb0


	//   ....[8]....
        /*03d8*/ 	.word	0x00003ea0


	//----- nvinfo : EIATTR_MAX_THREADS
	.align		4
.L_59:
        /*03dc*/ 	.byte	0x04, 0x05
        /*03de*/ 	.short	(.L_61 - .L_60)
.L_60:
        /*03e0*/ 	.word	0x00000100
        /*03e4*/ 	.word	0x00000001
        /*03e8*/ 	.word	0x00000001


	//----- nvinfo : EIATTR_CRS_STACK_SIZE
	.align		4
.L_61:
        /*03ec*/ 	.byte	0x04, 0x1e
        /*03ee*/ 	.short	(.L_63 - .L_62)
.L_62:
        /*03f0*/ 	.word	0x00000000


	//----- nvinfo : EIATTR_CBANK_PARAM_SIZE
	.align		4
.L_63:
        /*03f4*/ 	.byte	0x03, 0x19
        /*03f6*/ 	.short	0x02c0


	//----- nvinfo : EIATTR_PARAM_CBANK
	.align		4
        /*03f8*/ 	.byte	0x04, 0x0a
        /*03fa*/ 	.short	(.L_65 - .L_64)
	.align		4
.L_64:
        /*03fc*/ 	.word	index@(.nv.constant0._ZN9deep_gemm24sm100_fp8_gemm_1d1d_implILN4cute4UMMA5MajorE0ELS3_0ELj0ELj4096ELj7168ELj128ELj160ELj128ELj1ELj128ELj128ELj64ELj5ELj128ELj128ELj1ELb0ELj148ELNS_8GemmTypeE0ELb0EN7cutlass10bfloat16_tENS_16EpilogueIdentityEEEvPijjj14CUtensorMap_stS9_S9_S9_S9_)
        /*0400*/ 	.short	0x0380
        /*0402*/ 	.short	0x02c0


	//----- nvinfo : EIATTR_SW_WAR
	.align		4
.L_65:
        /*0404*/ 	.byte	0x04, 0x36
        /*0406*/ 	.short	(.L_67 - .L_66)
.L_66:
        /*0408*/ 	.word	0x00000008
.L_67:


//--------------------- .nv.compat                --------------------------
	.section	.nv.compat,"",@"SHT_CUDA_COMPAT_INFO"
	.align	4
        /*0000*/ 	.byte	0x02, 0x02, 0x02, 0x00, 0x02, 0x05, 0x05, 0x00, 0x02, 0x03, 0x01, 0x00, 0x02, 0x06, 0x01, 0x00


//--------------------- .nv.callgraph             --------------------------
	.section	.nv.callgraph,"",@"SHT_CUDA_CALLGRAPH"
	.align	4
	.sectionentsize	8
	.align		4
        /*0000*/ 	.word	0x00000000
	.align		4
        /*0004*/ 	.word	0xffffffff
	.align		4
        /*0008*/ 	.word	0x00000000
	.align		4
        /*000c*/ 	.word	0xfffffffe
	.align		4
        /*0010*/ 	.word	0x00000000
	.align		4
        /*0014*/ 	.word	0xfffffffd
	.align		4
        /*0018*/ 	.word	0x00000000
	.align		4
        /*001c*/ 	.word	0xfffffffc


//--------------------- .nv.constant4             --------------------------
	.section	.nv.constant4,"a",@progbits
	.align	8
	.align		8
.nv.constant4:
        /*0000*/ 	.dword	_ZN47_INTERNAL_232486a7_9_kernel_cu_098753ca_28951634cuda3std3__45__cpo5beginE
	.align		8
        /*0008*/ 	.dword	_ZN47_INTERNAL_232486a7_9_kernel_cu_098753ca_28951634cuda3std3__45__cpo3endE
	.align		8
        /*0010*/ 	.dword	_ZN47_INTERNAL_232486a7_9_kernel_cu_098753ca_28951634cuda3std3__45__cpo6cbeginE
	.align		8
        /*0018*/ 	.dword	_ZN47_INTERNAL_232486a7_9_kernel_cu_098753ca_28951634cuda3std3__45__cpo4cendE
	.align		8
        /*0020*/ 	.dword	_ZN47_INTERNAL_232486a7_9_kernel_cu_098753ca_28951634cuda3std3__449_GLOBAL__N__232486a7_9_kernel_cu_098753ca_28951636ignoreE
	.align		8
        /*0028*/ 	.dword	_ZN47_INTERNAL_232486a7_9_kernel_cu_098753ca_28951634cuda3std3__419piecewise_constructE
	.align		8
        /*0030*/ 	.dword	_ZN47_INTERNAL_232486a7_9_kernel_cu_098753ca_28951634cuda3std3__48in_placeE
	.align		8
        /*0038*/ 	.dword	_ZN47_INTERNAL_232486a7_9_kernel_cu_098753ca_28951634cuda3std6ranges3__45__cpo4swapE
	.align		8
        /*0040*/ 	.dword	_ZN47_INTERNAL_232486a7_9_kernel_cu_098753ca_28951634cuda3std6ranges3__45__cpo9iter_moveE
	.align		8
        /*0048*/ 	.dword	_ZN47_INTERNAL_232486a7_9_kernel_cu_098753ca_28951634cute7productE
	.align		8
        /*0050*/ 	.dword	_ZN47_INTERNAL_232486a7_9_kernel_cu_098753ca_28951634cute1_E


//--------------------- .text._ZN9deep_gemm24sm100_fp8_gemm_1d1d_implILN4cute4UMMA5MajorE0ELS3_0ELj0ELj4096ELj7168ELj128ELj160ELj128ELj1ELj128ELj128ELj64ELj5ELj128ELj128ELj1ELb0ELj148ELNS_8GemmTypeE0ELb0EN7cutlass10bfloat16_tENS_16EpilogueIdentityEEEvPijjj14CUtensorMap_stS9_S9_S9_S9_ --------------------------
	.section	.text._ZN9deep_gemm24sm100_fp8_gemm_1d1d_implILN4cute4UMMA5MajorE0ELS3_0ELj0ELj4096ELj7168ELj128ELj160ELj128ELj1ELj128ELj128ELj64ELj5ELj128ELj128ELj1ELb0ELj148ELNS_8GemmTypeE0ELb0EN7cutlass10bfloat16_tENS_16EpilogueIdentityEEEvPijjj14CUtensorMap_stS9_S9_S9_S9_,"ax",@progbits
	.align	128
        .global         _ZN9deep_gemm24sm100_fp8_gemm_1d1d_implILN4cute4UMMA5MajorE0ELS3_0ELj0ELj4096ELj7168ELj128ELj160ELj128ELj1ELj128ELj128ELj64ELj5ELj128ELj128ELj1ELb0ELj148ELNS_8GemmTypeE0ELb0EN7cutlass10bfloat16_tENS_16EpilogueIdentityEEEvPijjj14CUtensorMap_stS9_S9_S9_S9_
        .type           _ZN9deep_gemm24sm100_fp8_gemm_1d1d_implILN4cute4UMMA5MajorE0ELS3_0ELj0ELj4096ELj7168ELj128ELj160ELj128ELj1ELj128ELj128ELj64ELj5ELj128ELj128ELj1ELb0ELj148ELNS_8GemmTypeE0ELb0EN7cutlass10bfloat16_tENS_16EpilogueIdentityEEEvPijjj14CUtensorMap_stS9_S9_S9_S9_,@function
        .size           _ZN9deep_gemm24sm100_fp8_gemm_1d1d_implILN4cute4UMMA5MajorE0ELS3_0ELj0ELj4096ELj7168ELj128ELj160ELj128ELj1ELj128ELj128ELj64ELj5ELj128ELj128ELj1ELb0ELj148ELNS_8GemmTypeE0ELb0EN7cutlass10bfloat16_tENS_16EpilogueIdentityEEEvPijjj14CUtensorMap_stS9_S9_S9_S9_,(.L_x_75 - _ZN9deep_gemm24sm100_fp8_gemm_1d1d_implILN4cute4UMMA5MajorE0ELS3_0ELj0ELj4096ELj7168ELj128ELj160ELj128ELj1ELj128ELj128ELj64ELj5ELj128ELj128ELj1ELb0ELj148ELNS_8GemmTypeE0ELb0EN7cutlass10bfloat16_tENS_16EpilogueIdentityEEEvPijjj14CUtensorMap_stS9_S9_S9_S9_)
        .other          _ZN9deep_gemm24sm100_fp8_gemm_1d1d_implILN4cute4UMMA5MajorE0ELS3_0ELj0ELj4096ELj7168ELj128ELj160ELj128ELj1ELj128ELj128ELj64ELj5ELj128ELj128ELj1ELb0ELj148ELNS_8GemmTypeE0ELb0EN7cutlass10bfloat16_tENS_16EpilogueIdentityEEEvPijjj14CUtensorMap_stS9_S9_S9_S9_,@"STO_CUDA_ENTRY STV_DEFAULT"
_ZN9deep_gemm24sm100_fp8_gemm_1d1d_implILN4cute4UMMA5MajorE0ELS3_0ELj0ELj4096ELj7168ELj128ELj160ELj128ELj1ELj128ELj128ELj64ELj5ELj128ELj128ELj1ELb0ELj148ELNS_8GemmTypeE0ELb0EN7cutlass10bfloat16_tENS_16EpilogueIdentityEEEvPijjj14CUtensorMap_stS9_S9_S9_S9_:
.text._ZN9deep_gemm24sm100_fp8_gemm_1d1d_implILN4cute4UMMA5MajorE0ELS3_0ELj0ELj4096ELj7168ELj128ELj160ELj128ELj1ELj128ELj128ELj64ELj5ELj128ELj128ELj1ELb0ELj148ELNS_8GemmTypeE0ELb0EN7cutlass10bfloat16_tENS_16EpilogueIdentityEEEvPijjj14CUtensorMap_stS9_S9_S9_S9_:
[----:B------:R-:W1:Y:S01]  /*0000*/  LDC R1, c[0x0][0x37c] ;  /* 0x0000df00ff017b82 */ /* 0x000e620000000800 */
[----:B------:R-:W2:Y:S02]  /*0010*/  S2R R0, SR_TID.X ;  /* 0x0000000000007919 */ /* 0x000ea40000002100 */
[----:B--2---:R-:W-:-:S05]  /*0020*/  SHF.R.U32.HI R0, RZ, 0x5, R0 ;  /* 0x00000005ff007819 */ /* 0x004fca0000011600 */
[----:B------:R-:W2:Y:S02]  /*0030*/  SHFL.IDX PT, R3, R0, RZ, 0x1f ;  /* 0x00001fff00037589 */ /* 0x000ea400000e0000 */
[----:B--2---:R-:W-:-:S13]  /*0040*/  ISETP.NE.AND P0, PT, R3, 0x2, PT ;  /* 0x000000020300780c */ /* 0x004fda0003f05270 */
[----:B-1----:R-:W-:Y:S05]  /*0050*/  @!P0 BRA `(.L_x_0) ;  /* 0x00000004000c8947 */ /* 0x002fea0003800000 */
[----:B------:R-:W-:-:S13]  /*0060*/  ISETP.NE.AND P0, PT, R3, 0x1, PT ;  /* 0x000000010300780c */ /* 0x000fda0003f05270 */
[----:B------:R-:W-:Y:S05]  /*0070*/  @!P0 BRA `(.L_x_1) ;  /* 0x0000000000608947 */ /* 0x000fea0003800000 */
[----:B------:R-:W-:-:S13]  /*0080*/  ISETP.NE.AND P0, PT, R3, RZ, PT ;  /* 0x000000ff0300720c */ /* 0x000fda0003f05270 */
[----:B------:R-:W-:Y:S05]  /*0090*/  @P0 BRA `(.L_x_2) ;  /* 0x0000000400b40947 */ /* 0x000fea0003800000 */
[----:B------:R-:W-:Y:S01]  /*00a0*/  ELECT P0, URZ, PT ;  /* 0x0000000000ff782f */ /* 0x000fe20003800000 */
[----:B------:R-:W-:-:S12]  /*00b0*/  BSSY.RECONVERGENT B0, `(.L_x_3) ;  /* 0x0000013000007945 */ /* 0x000fd80003800200 */
[----:B------:R-:W-:Y:S05]  /*00c0*/  @!P0 BRA `(.L_x_4) ;  /* 0x0000000000448947 */ /* 0x000fea0003800000 */
[----:B------:R-:W1:Y:S02]  /*00d0*/  LDCU.64 UR4, c[0x0][0x348] ;  /* 0x00006900ff0477ac */ /* 0x000e640008000a00 */
[----:B-1----:R-:W-:Y:S02]  /*00e0*/  UIADD3 UR12, UP4, UPT, UR4, 0x40, URZ ;  /* 0x00000040040c7890 */ /* 0x002fe4000ff9e0ff */
[----:B------:R-:W-:Y:S02]  /*00f0*/  UIADD3 UR10, UP3, UPT, UR4, 0xc0, URZ ;  /* 0x000000c0040a7890 */ /* 0x000fe4000ff7e0ff */
[----:B------:R-:W-:Y:S02]  /*0100*/  UIADD3 UR8, UP2, UPT, UR4, 0x140, URZ ;  /* 0x0000014004087890 */ /* 0x000fe4000ff5e0ff */
[----:B------:R-:W-:Y:S02]  /*0110*/  UIADD3 UR6, UP1, UPT, UR4, 0x1c0, URZ ;  /* 0x000001c004067890 */ /* 0x000fe4000ff3e0ff */
[----:B------:R-:W-:-:S02]  /*0120*/  UIADD3 UR4, UP0, UPT, UR4, 0x240, URZ ;  /* 0x0000024004047890 */ /* 0x000fc4000ff1e0ff */
[----:B------:R-:W-:Y:S02]  /*0130*/  UIADD3.X UR13, UPT, UPT, URZ, UR5, URZ, UP4, !UPT ;  /* 0x00000005ff0d7290 */ /* 0x000fe4000a7fe4ff */
[----:B------:R-:W-:Y:S02]  /*0140*/  UIADD3.X UR11, UPT, UPT, URZ, UR5, URZ, UP3, !UPT ;  /* 0x00000005ff0b7290 */ /* 0x000fe40009ffe4ff */
[----:B------:R-:W-:Y:S02]  /*0150*/  UIADD3.X UR9, UPT, UPT, URZ, UR5, URZ, UP2, !UPT ;  /* 0x00000005ff097290 */ /* 0x000fe400097fe4ff */
[----:B------:R-:W-:Y:S02]  /*0160*/  UIADD3.X UR7, UPT, UPT, URZ, UR5, URZ, UP1, !UPT ;  /* 0x00000005ff077290 */ /* 0x000fe40008ffe4ff */
[----:B------:R-:W-:Y:S01]  /*0170*/  UIADD3.X UR5, UPT, UPT, URZ, UR5, URZ, UP0, !UPT ;  /* 0x00000005ff057290 */ /* 0x000fe200087fe4ff */
[----:B------:R1:W-:Y:S02]  /*0180*/  UTMACCTL.PF [UR12] ;  /* 0x000000000c0079b9 */ /* 0x0003e40008040000 */
[----:B------:R1:W-:Y:S02]  /*0190*/  UTMACCTL.PF [UR10] ;  /* 0x000000000a0079b9 */ /* 0x0003e40008040000 */
[----:B------:R1:W-:Y:S02]  /*01a0*/  UTMACCTL.PF [UR8] ;  /* 0x00000000080079b9 */ /* 0x0003e40008040000 */
[----:B------:R1:W-:Y:S02]  /*01b0*/  UTMACCTL.PF [UR6] ;  /* 0x00000000060079b9 */ /* 0x0003e40008040000 */
[----:B------:R1:W-:Y:S02]  /*01c0*/  UTMACCTL.PF [UR4] ;  /* 0x00000000040079b9 */ /* 0x0003e40008040000 */
[----:B-1----:R-:W-:Y:S01]  /*01d0*/  NOP ;  /* 0x0000000000007918 */ /* 0x002fe20000000000 */
.L_x_4:
[----:B------:R-:W-:Y:S05]  /*01e0*/  BSYNC.RECONVERGENT B0 ;  /* 0x0000000000007941 */ /* 0x000fea0003800200 */
.L_x_3:
[----:B------:R-:W-:Y:S05]  /*01f0*/  BRA `(.L_x_2) ;  /* 0x00000004005c7947 */ /* 0x000fea0003800000 */
.L_x_1:
[----:B------:R-:W-:Y:S01]  /*0200*/  ELECT P0, URZ, PT ;  /* 0x0000000000ff782f */ /* 0x000fe20003800000 */
[----:B------:R-:W-:-:S12]  /*0210*/  BSSY.RECONVERGENT B0, `(.L_x_5) ;  /* 0x0000026000007945 */ /* 0x000fd80003800200 */
[----:B------:R-:W-:Y:S05]  /*0220*/  @!P0 BRA `(.L_x_6) ;  /* 0x0000000000908947 */ /* 0x000fea0003800000 */
[----:B------:R-:W1:Y:S01]  /*0230*/  S2UR UR5, SR_CgaCtaId ;  /* 0x00000000000579c3 */ /* 0x000e620000008800 */
[----:B------:R-:W-:Y:S01]  /*0240*/  UMOV UR7, 0x400 ;  /* 0x0000040000077882 */ /* 0x000fe20000000000 */
[----:B------:R-:W-:Y:S01]  /*0250*/  UMOV UR6, 0x1 ;  /* 0x0000000100067882 */ /* 0x000fe20000000000 */
[----:B------:R-:W-:Y:S02]  /*0260*/  UMOV UR4, 0x20 ;  /* 0x0000002000047882 */ /* 0x000fe40000000000 */
[----:B------:R-:W-:-:S04]  /*0270*/  UIADD3 UR8, UPT, UPT, -UR4, 0x100000, URZ ;  /* 0x0010000004087890 */ /* 0x000fc8000fffe1ff */
[----:B------:R-:W-:Y:S02]  /*0280*/  USHF.L.U32 UR9, UR8, 0xb, URZ ;  /* 0x0000000b08097899 */ /* 0x000fe400080006ff */
[----:B------:R-:W-:Y:S01]  /*0290*/  USHF.L.U32 UR8, UR8, 0x1, URZ ;  /* 0x0000000108087899 */ /* 0x000fe200080006ff */
[----:B------:R-:W-:Y:S02]  /*02a0*/  UMOV UR4, 0x80 ;  /* 0x0000008000047882 */ /* 0x000fe40000000000 */
[----:B------:R-:W-:-:S04]  /*02b0*/  UIADD3 UR10, UPT, UPT, -UR4, 0x100000, URZ ;  /* 0x00100000040a7890 */ /* 0x000fc8000fffe1ff */
[----:B------:R-:W-:Y:S02]  /*02c0*/  USHF.L.U32 UR11, UR10, 0xb, URZ ;  /* 0x0000000b0a0b7899 */ /* 0x000fe400080006ff */
[----:B------:R-:W-:Y:S02]  /*02d0*/  USHF.L.U32 UR10, UR10, 0x1, URZ ;  /* 0x000000010a0a7899 */ /* 0x000fe400080006ff */
[----:B-1----:R-:W-:Y:S02]  /*02e0*/  ULEA UR5, UR5, UR7, 0x18 ;  /* 0x0000000705057291 */ /* 0x002fe4000f8ec0ff */
[----:B------:R-:W-:-:S04]  /*02f0*/  UIADD3 UR6, UPT, UPT, -UR6, 0x100000, URZ ;  /* 0x0010000006067890 */ /* 0x000fc8000fffe1ff */
[----:B------:R-:W-:Y:S02]  /*0300*/  USHF.L.U32 UR7, UR6, 0xb, URZ ;  /* 0x0000000b06077899 */ /* 0x000fe400080006ff */
[----:B------:R-:W-:Y:S01]  /*0310*/  USHF.L.U32 UR6, UR6, 0x1, URZ ;  /* 0x0000000106067899 */ /* 0x000fe200080006ff */
[----:B------:R-:W1:Y:S11]  /*0320*/  FENCE.VIEW.ASYNC.S ;  /* 0x00000000000073c6 */ /* 0x000e760000000000 */
[----:B-1----:R1:W2:Y:S01]  /*0330*/  SYNCS.EXCH.64 URZ, [UR5+0x32e00], UR6 ;  /* 0x032e000605ff75b2 */ /* 0x0022a20008000100 */
[----:B------:R1:W3:Y:S01]  /*0340*/  SYNCS.EXCH.64 URZ, [UR5+0x32e28], UR6 ;  /* 0x032e280605ff75b2 */ /* 0x0002e20008000100 */
[----:B------:R1:W4:Y:S01]  /*0350*/  SYNCS.EXCH.64 URZ, [UR5+0x32e50], UR8 ;  /* 0x032e500805ff75b2 */ /* 0x0003220008000100 */
[----:B------:R1:W5:Y:S01]  /*0360*/  SYNCS.EXCH.64 URZ, [UR5+0x32e08], UR6 ;  /* 0x032e080605ff75b2 */ /* 0x0003620008000100 */
[----:B------:R1:W1:Y:S01]  /*0370*/  SYNCS.EXCH.64 URZ, [UR5+0x32e30], UR6 ;  /* 0x032e300605ff75b2 */ /* 0x0002620008000100 */
        /* <DEDUP_REMOVED lines=14> */
[----:B------:R-:W-:Y:S01]  /*0460*/  NOP ;  /* 0x0000000000007918 */ /* 0x000fe20000000000 */
.L_x_6:
[----:B-1----:R-:W-:Y:S05]  /*0470*/  BSYNC.RECONVERGENT B0 ;  /* 0x0000000000007941 */ /* 0x002fea0003800200 */
.L_x_5:
[----:B------:R-:W-:Y:S05]  /*0480*/  BRA `(.L_x_2) ;  /* 0x0000000000b87947 */ /* 0x000fea0003800000 */
.L_x_0:
[----:B------:R-:W1:Y:S01]  /*0490*/  S2UR UR6, SR_CgaCtaId ;  /* 0x00000000000679c3 */ /* 0x000e620000008800 */
[----:B------:R-:W-:Y:S01]  /*04a0*/  NOP ;  /* 0x0000000000007918 */ /* 0x000fe20000000000 */
[----:B------:R-:W-:Y:S01]  /*04b0*/  UMOV UR4, 0x40 ;  /* 0x0000004000047882 */ /* 0x000fe20000000000 */
[----:B------:R-:W-:Y:S01]  /*04c0*/  UMOV UR5, 0x400 ;  /* 0x0000040000057882 */ /* 0x000fe20000000000 */
[----:B-1----:R-:W-:Y:S02]  /*04d0*/  ULEA UR4, UR6, UR4, 0x18 ;  /* 0x0000000406047291 */ /* 0x002fe4000f8ec0ff */
[----:B------:R-:W-:-:S07]  /*04e0*/  ULEA UR5, UR6, UR5, 0x18 ;  /* 0x0000000506057291 */ /* 0x000fce000f8ec0ff */
[----:B------:R-:W1:Y:S02]  /*04f0*/  LDS.U8 R0, [UR4] ;  /* 0x00000004ff007984 */ /* 0x000e640008000000 */
[----:B-1----:R-:W-:-:S13]  /*0500*/  ISETP.NE.AND P0, PT, R0, RZ, PT ;  /* 0x000000ff0000720c */ /* 0x002fda0003f05270 */
[----:B------:R-:W-:Y:S05]  /*0510*/  @P0 BRA `(.L_x_7) ;  /* 0x00000000007c0947 */ /* 0x000fea0003800000 */
[----:B------:R-:W-:-:S13]  /*0520*/  ELECT P0, URZ, PT ;  /* 0x0000000000ff782f */ /* 0x000fda0003800000 */
[----:B------:R-:W-:Y:S05]  /*0530*/  @!P0 BRA `(.L_x_8) ;  /* 0x0000000000848947 */ /* 0x000fea0003800000 */
[----:B------:R-:W-:Y:S01]  /*0540*/  UMOV UR4, 0x10 ;  /* 0x0000001000047882 */ /* 0x000fe20000000000 */
[----:B------:R-:W-:-:S04]  /*0550*/  IMAD.MOV.U32 R2, RZ, RZ, 0xffff ;  /* 0x0000ffffff027424 */ /* 0x000fc800078e00ff */
[----:B------:R-:W-:Y:S04]  /*0560*/  DEPBAR.LE SB1, 0x36 ;  /* 0x00009d800000791a */ /* 0x000fe80000000000 */
[----:B------:R-:W1:Y:S02]  /*0570*/  UTCATOMSWS.FIND_AND_SET.ALIGN UP0, UR4, UR4 ;  /* 0x00000004000475e3 */ /* 0x000e640008000800 */
[----:B-1----:R-:W-:Y:S01]  /*0580*/  PLOP3.LUT P0, PT, PT, PT, UP0, 0x80, 0x8 ;  /* 0x000000000008781c */ /* 0x002fe20003f0f008 */
[----:B------:R-:W-:-:S03]  /*0590*/  IMAD.U32 R7, RZ, RZ, UR4 ;  /* 0x00000004ff077e24 */ /* 0x000fc6000f8e00ff */
[----:B------:R-:W-:-:S04]  /*05a0*/  SEL R0, RZ, 0xffffffff, !P0 ;  /* 0xffffffffff007807 */ /* 0x000fc80004000000 */
[----:B------:R-:W-:Y:S01]  /*05b0*/  ISETP.NE.AND P0, PT, R0, RZ, PT ;  /* 0x000000ff0000720c */ /* 0x000fe20003f05270 */
[----:B------:R-:W-:-:S12]  /*05c0*/  IMAD.MOV.U32 R0, RZ, RZ, 0x1 ;  /* 0x00000001ff007424 */ /* 0x000fd800078e00ff */
[----:B------:R-:W-:Y:S05]  /*05d0*/  @P0 BRA `(.L_x_9) ;  /* 0x0000000000240947 */ /* 0x000fea0003800000 */
.L_x_10:
[----:B------:R-:W-:Y:S05]  /*05e0*/  NANOSLEEP 0x64 ;  /* 0x000000640000795d */ /* 0x000fea0003800000 */
[----:B------:R-:W-:-:S05]  /*05f0*/  UMOV UR4, 0x10 ;  /* 0x0000001000047882 */ /* 0x000fca0000000000 */
[----:B------:R-:W-:Y:S04]  /*0600*/  DEPBAR.LE SB1, 0x36 ;  /* 0x00009d800000791a */ /* 0x000fe80000000000 */
[----:B------:R-:W1:Y:S02]  /*0610*/  UTCATOMSWS.FIND_AND_SET.ALIGN UP0, UR4, UR4 ;  /* 0x00000004000475e3 */ /* 0x000e640008000800 */
[----:B-1----:R-:W-:Y:S01]  /*0620*/  PLOP3.LUT P0, PT, PT, PT, UP0, 0x80, 0x8 ;  /* 0x000000000008781c */ /* 0x002fe20003f0f008 */
[----:B------:R-:W-:-:S03]  /*0630*/  IMAD.U32 R7, RZ, RZ, UR4 ;  /* 0x00000004ff077e24 */ /* 0x000fc6000f8e00ff */
[----:B------:R-:W-:-:S04]  /*0640*/  SEL R4, RZ, 0xffffffff, !P0 ;  /* 0xffffffffff047807 */ /* 0x000fc80004000000 */
[----:B------:R-:W-:-:S13]  /*0650*/  ISETP.NE.AND P0, PT, R4, RZ, PT ;  /* 0x000000ff0400720c */ /* 0x000fda0003f05270 */
[----:B------:R-:W-:Y:S05]  /*0660*/  @!P0 BRA `(.L_x_10) ;  /* 0xfffffffc00dc8947 */ /* 0x000fea000383ffff */
.L_x_9:
[C---:B------:R-:W-:Y:S01]  /*0670*/  VIADD R5, R7.reuse, 0x10 ;  /* 0x0000001007057836 */ /* 0x040fe20000000000 */
[----:B------:R-:W-:Y:S01]  /*0680*/  UMOV UR4, 0x50 ;  /* 0x0000005000047882 */ /* 0x000fe20000000000 */
[----:B------:R-:W-:Y:S01]  /*0690*/  SHF.L.U32 R2, R2, R7, RZ ;  /* 0x0000000702027219 */ /* 0x000fe200000006ff */
[----:B------:R-:W-:Y:S01]  /*06a0*/  ULEA UR4, UR6, UR4, 0x18 ;  /* 0x0000000406047291 */ /* 0x000fe2000f8ec0ff */
[----:B------:R-:W-:Y:S01]  /*06b0*/  IMAD.SHL.U32 R7, R7, 0x20, RZ ;  /* 0x0000002007077824 */ /* 0x000fe200078e00ff */
[----:B------:R-:W-:-:S04]  /*06c0*/  SHF.L.U32 R5, R0, R5, RZ ;  /* 0x0000000500057219 */ /* 0x000fc800000006ff */
[----:B------:R-:W-:-:S05]  /*06d0*/  LOP3.LUT R2, R5, R2, RZ, 0xfc, !PT ;  /* 0x0000000205027212 */ /* 0x000fca00078efcff */
[----:B------:R1:W-:Y:S04]  /*06e0*/  ATOMS.OR RZ, [UR4], R2 ;  /* 0x00000002ffff798c */ /* 0x0003e8000b000004 */
[----:B------:R1:W-:Y:S01]  /*06f0*/  STS [UR5+0x32e98], R7 ;  /* 0x032e9807ff007988 */ /* 0x0003e20008000805 */
[----:B------:R-:W-:Y:S05]  /*0700*/  BRA `(.L_x_8) ;  /* 0x0000000000107947 */ /* 0x000fea0003800000 */
.L_x_7:
[----:B------:R-:W-:Y:S02]  /*0710*/  MOV R0, 0xffffffff ;  /* 0xffffffff00007802 */ /* 0x000fe40000000f00 */
[----:B------:R-:W-:-:S03]  /*0720*/  MOV R4, 0x750 ;  /* 0x0000075000047802 */ /* 0x000fc60000000f00 */
[----:B------:R1:W-:Y:S04]  /*0730*/  STS [UR5+0x32e98], R0 ;  /* 0x032e9800ff007988 */ /* 0x0003e80008000805 */
[----:B-1----:R-:W-:Y:S05]  /*0740*/  CALL.REL.NOINC `($__internal_1_$__cuda_sm10x_tcgen05_guardrail_trap_phase_invalid_during_alloc) ;  /* 0x0000003800d07944 */ /* 0x002fea0003c00000 */
.L_x_8:
[----:B------:R-:W-:Y:S05]  /*0750*/  WARPSYNC.ALL ;  /* 0x0000000000007948 */ /* 0x000fea0003800000 */
[----:B------:R-:W-:Y:S01]  /*0760*/  NOP ;  /* 0x0000000000007918 */ /* 0x000fe20000000000 */
.L_x_2:
[----:B------:R-:W1:Y:S01]  /*0770*/  LDC R0, c[0x0][0x388] ;  /* 0x0000e200ff007b82 */ /* 0x000e620000000800 */
[----:B------:R-:W5:Y:S07]  /*0780*/  S2R R21, SR_LANEID ;  /* 0x0000000000157919 */ /* 0x000f6e0000000000 */
[----:B--2345:R-:W-:Y:S01]  /*0790*/  BAR.SYNC.DEFER_BLOCKING 0x0 ;  /* 0x0000000000007b1d */ /* 0x03cfe20000010000 */
[----:B------:R-:W-:Y:S02]  /*07a0*/  ISETP.NE.AND P0, PT, R3, RZ, PT ;  /* 0x000000ff0300720c */ /* 0x000fe40003f05270 */
[----:B-1----:R-:W-:-:S04]  /*07b0*/  IADD3 R0, PT, PT, R0, 0x7f, RZ ;  /* 0x0000007f00007810 */ /* 0x002fc80007ffe0ff */
[----:B------:R-:W-:-:S05]  /*07c0*/  SHF.R.U32.HI R20, RZ, 0x7, R0 ;  /* 0x00000007ff147819 */ /* 0x000fca0000011600 */
[----:B------:R-:W-:Y:S02]  /*07d0*/  IMAD R2, R20, 0x1a, RZ ;  /* 0x0000001a14027824 */ /* 0x000fe400078e02ff */
[----:B------:R-:W-:Y:S05]  /*07e0*/  @!P0 BRA `(.L_x_11) ;  /* 0x0000001000348947 */ /* 0x000fea0003800000 */
[----:B------:R-:W-:Y:S01]  /*07f0*/  ISETP.NE.AND P0, PT, R3, 0x1, PT ;  /* 0x000000010300780c */ /* 0x000fe20003f05270 */
[----:B------:R-:W1:-:S12]  /*0800*/  S2UR UR5, SR_CgaCtaId ;  /* 0x00000000000579c3 */ /* 0x000e580000008800 */
[----:B------:R-:W-:Y:S05]  /*0810*/  @!P0 BRA `(.L_x_12) ;  /* 0x0000000400988947 */ /* 0x000fea0003800000 */
[----:B------:R-:W-:-:S13]  /*0820*/  ISETP.NE.AND P0, PT, R3, 0x2, PT ;  /* 0x000000020300780c */ /* 0x000fda0003f05270 */
[----:B------:R-:W-:Y:S05]  /*0830*/  @P0 BRA `(.L_x_13) ;  /* 0x0000001c00580947 */ /* 0x000fea0003800000 */
[----:B------:R-:W2:Y:S02]  /*0840*/  S2UR UR4, SR_CTAID.X ;  /* 0x00000000000479c3 */ /* 0x000ea40000002500 */
[----:B--2---:R-:W-:-:S13]  /*0850*/  ISETP.LE.U32.AND P0, PT, R2, UR4, PT ;  /* 0x0000000402007c0c */ /* 0x004fda000bf03070 */
[----:B-1----:R-:W-:Y:S05]  /*0860*/  @P0 EXIT ;  /* 0x000000000000094d */ /* 0x002fea0003800000 */
[----:B------:R-:W-:Y:S01]  /*0870*/  ULOP3.LUT UR4, URZ, UR4, URZ, 0x33, !UPT ;  /* 0x00000004ff047292 */ /* 0x000fe2000f8e33ff */
[----:B------:R-:W-:Y:S01]  /*0880*/  SHF.R.U32.HI R20, RZ, 0x3, R21 ;  /* 0x00000003ff147819 */ /* 0x000fe20000011615 */
[----:B------:R-:W-:Y:S02]  /*0890*/  HFMA2 R16, -RZ, RZ, 0, 0 ;  /* 0x00000000ff107431 */ /* 0x000fe400000001ff */
[----:B------:R-:W-:Y:S01]  /*08a0*/  IMAD.MOV.U32 R15, RZ, RZ, RZ ;  /* 0x000000ffff0f7224 */ /* 0x000fe200078e00ff */
[----:B------:R-:W-:Y:S01]  /*08b0*/  UMOV UR5, URZ ;  /* 0x000000ff00057c82 */ /* 0x000fe20008000000 */
[----:B------:R-:W-:Y:S01]  /*08c0*/  LOP3.LUT R18, R20, 0x2, RZ, 0x3c, !PT ;  /* 0x0000000214127812 */ /* 0x000fe200078e3cff */
[----:B------:R-:W-:Y:S01]  /*08d0*/  VIADD R25, R2, UR4 ;  /* 0x0000000402197c36 */ /* 0x000fe20008000000 */
[C---:B------:R-:W-:Y:S01]  /*08e0*/  LOP3.LUT R4, R20.reuse, 0x3, RZ, 0x3c, !PT ;  /* 0x0000000314047812 */ /* 0x040fe200078e3cff */
[C---:B------:R-:W-:Y:S01]  /*08f0*/  IMAD.SHL.U32 R0, R20.reuse, 0x20, RZ ;  /* 0x0000002014007824 */ /* 0x040fe200078e00ff */
[----:B------:R-:W-:Y:S01]  /*0900*/  LOP3.LUT R6, R20, 0x1, RZ, 0x3c, !PT ;  /* 0x0000000114067812 */ /* 0x000fe200078e3cff */
[C---:B------:R-:W-:Y:S01]  /*0910*/  IMAD R20, R21.reuse, 0x4, R20 ;  /* 0x0000000415147824 */ /* 0x040fe200078e0214 */
[----:B------:R-:W-:Y:S01]  /*0920*/  SHF.R.U32.HI R25, RZ, 0x2, R25 ;  /* 0x00000002ff197819 */ /* 0x000fe20000011619 */
[C---:B------:R-:W-:Y:S01]  /*0930*/  IMAD.IADD R24, R0.reuse, 0x1, R21 ;  /* 0x0000000100187824 */ /* 0x040fe200078e0215 */
[C---:B------:R-:W-:Y:S01]  /*0940*/  LOP3.LUT R2, R0.reuse, 0x20, RZ, 0x3c, !PT ;  /* 0x0000002000027812 */ /* 0x040fe200078e3cff */
[----:B------:R-:W-:Y:S01]  /*0950*/  IMAD R18, R21, 0x4, R18 ;  /* 0x0000000415127824 */ /* 0x000fe200078e0212 */
[C---:B------:R-:W-:Y:S01]  /*0960*/  LOP3.LUT R22, R0.reuse, 0x40, RZ, 0x3c, !PT ;  /* 0x0000004000167812 */ /* 0x040fe200078e3cff */
[----:B------:R-:W-:Y:S01]  /*0970*/  IMAD.HI.U32 R25, R25, 0x1bacf915, RZ ;  /* 0x1bacf91519197827 */ /* 0x000fe200078e00ff */
[----:B------:R-:W-:-:S02]  /*0980*/  LOP3.LUT R0, R0, 0x60, RZ, 0x3c, !PT ;  /* 0x0000006000007812 */ /* 0x000fc400078e3cff */
[C---:B------:R-:W-:Y:S01]  /*0990*/  LEA R19, R21.reuse, R6, 0x2 ;  /* 0x0000000615137211 */ /* 0x040fe200078e10ff */
[----:B------:R-:W-:Y:S01]  /*09a0*/  IMAD R17, R21, 0x4, R4 ;  /* 0x0000000415117824 */ /* 0x000fe200078e0204 */
[----:B------:R-:W-:Y:S01]  /*09b0*/  IADD3 R23, PT, PT, R2, R21, RZ ;  /* 0x0000001502177210 */ /* 0x000fe20007ffe0ff */
[----:B------:R-:W-:Y:S01]  /*09c0*/  IMAD.IADD R22, R22, 0x1, R21 ;  /* 0x0000000116167824 */ /* 0x000fe200078e0215 */
[----:B------:R-:W-:Y:S01]  /*09d0*/  SHF.R.U32.HI R25, RZ, 0x2, R25 ;  /* 0x00000002ff197819 */ /* 0x000fe20000011619 */
[----:B------:R-:W-:-:S07]  /*09e0*/  IMAD.IADD R21, R0, 0x1, R21 ;  /* 0x0000000100157824 */ /* 0x000fce00078e0215 */
.L_x_17:
[----:B-1----:R-:W1:Y:S01]  /*09f0*/  S2R R0, SR_CgaCtaId ;  /* 0x0000000000007919 */ /* 0x002e620000008800 */
[----:B------:R-:W-:Y:S01]  /*0a00*/  MOV R3, 0x400 ;  /* 0x0000040000037802 */ /* 0x000fe20000000f00 */
[----:B------:R-:W-:-:S03]  /*0a10*/  UMOV UR4, URZ ;  /* 0x000000ff00047c82 */ /* 0x000fc60008000000 */
[----:B-1----:R-:W-:-:S07]  /*0a20*/  LEA R0, R0, R3, 0x18 ;  /* 0x0000000300007211 */ /* 0x002fce00078ec0ff */
.L_x_16:
[----:B-1----:R-:W-:Y:S01]  /*0a30*/  LEA R2, R15, R0, 0x3 ;  /* 0x000000000f027211 */ /* 0x002fe200078e18ff */
[----:B------:R-:W-:Y:S01]  /*0a40*/  ULOP3.LUT UP0, URZ, UR4, 0x3, URZ, 0xc0, !UPT ;  /* 0x0000000304ff7892 */ /* 0x000fe2000f80c0ff */
[----:B------:R-:W-:-:S04]  /*0a50*/  SHF.L.U32 R5, R16, 0x1f, RZ ;  /* 0x0000001f10057819 */ /* 0x000fc800000006ff */
[----:B------:R-:W1:Y:S02]  /*0a60*/  SYNCS.PHASECHK.TRANS64.TRYWAIT P0, [R2+URZ+0x32e00], R5 ;  /* 0x032e0005020075a7 */ /* 0x000e6400080011ff */
[----:B-1----:R-:W-:Y:S05]  /*0a70*/  @!P0 BRA `(.L_x_14) ;  /* 0x00000034000c8947 */ /* 0x002fea0003800000 */
.L_x_54:
[----:B------:R-:W-:Y:S05]  /*0a80*/  BRA.U UP0, `(.L_x_15) ;  /* 0x0000000100bc7547 */ /* 0x000fea000b800000 */
[C-C-:B------:R-:W-:Y:S02]  /*0a90*/  IMAD R26, R15.reuse, 0x200, R0.reuse ;  /* 0x000002000f1a7824 */ /* 0x140fe400078e0200 */
[----:B------:R-:W-:Y:S02]  /*0aa0*/  IMAD R3, R15, 0x400, R0 ;  /* 0x000004000f037824 */ /* 0x000fe400078e0200 */
[--C-:B------:R-:W-:Y:S01]  /*0ab0*/  IMAD R9, R24, 0x4, R26.reuse ;  /* 0x0000000418097824 */ /* 0x100fe200078e021a */
[-C--:B------:R-:W-:Y:S01]  /*0ac0*/  LEA R8, R23, R26.reuse, 0x2 ;  /* 0x0000001a17087211 */ /* 0x080fe200078e10ff */
[--C-:B------:R-:W-:Y:S01]  /*0ad0*/  IMAD R29, R22, 0x4, R26.reuse ;  /* 0x00000004161d7824 */ /* 0x100fe200078e021a */
[-C--:B------:R-:W-:Y:S01]  /*0ae0*/  LEA R27, R21, R26.reuse, 0x2 ;  /* 0x0000001a151b7211 */ /* 0x080fe200078e10ff */
[--C-:B-1----:R-:W-:Y:S01]  /*0af0*/  IMAD R5, R19, 0x4, R26.reuse ;  /* 0x0000000413057824 */ /* 0x102fe200078e021a */
[-C--:B------:R-:W-:Y:S01]  /*0b00*/  LEA R6, R20, R26.reuse, 0x2 ;  /* 0x0000001a14067211 */ /* 0x080fe200078e10ff */
[----:B------:R-:W1:Y:S01]  /*0b10*/  LDS R9, [R9+0x31000] ;  /* 0x0310000009097984 */ /* 0x000e620000000800 */
[----:B------:R-:W-:Y:S01]  /*0b20*/  LEA R4, R18, R26, 0x2 ;  /* 0x0000001a12047211 */ /* 0x000fe200078e10ff */
[----:B------:R-:W-:Y:S01]  /*0b30*/  IMAD R26, R17, 0x4, R26 ;  /* 0x00000004111a7824 */ /* 0x000fe200078e021a */
[-C--:B------:R-:W-:Y:S01]  /*0b40*/  LEA R14, R24, R3.reuse, 0x2 ;  /* 0x00000003180e7211 */ /* 0x080fe200078e10ff */
[----:B------:R-:W2:Y:S01]  /*0b50*/  LDS R8, [R8+0x31000] ;  /* 0x0310000008087984 */ /* 0x000ea20000000800 */
[--C-:B------:R-:W-:Y:S01]  /*0b60*/  IMAD R11, R23, 0x4, R3.reuse ;  /* 0x00000004170b7824 */ /* 0x100fe200078e0203 */
[----:B------:R-:W-:Y:S01]  /*0b70*/  LEA R10, R22, R3, 0x2 ;  /* 0x00000003160a7211 */ /* 0x000fe200078e10ff */
[----:B------:R-:W-:Y:S01]  /*0b80*/  IMAD R7, R21, 0x4, R3 ;  /* 0x0000000415077824 */ /* 0x000fe200078e0203 */
[----:B------:R-:W3:Y:S04]  /*0b90*/  LDS R29, [R29+0x31000] ;  /* 0x031000001d1d7984 */ /* 0x000ee80000000800 */
[----:B------:R-:W4:Y:S01]  /*0ba0*/  LDS R27, [R27+0x31000] ;  /* 0x031000001b1b7984 */ /* 0x000f220000000800 */
[----:B------:R-:W-:-:S03]  /*0bb0*/  NOP ;  /* 0x0000000000007918 */ /* 0x000fc60000000000 */
[----:B-1----:R1:W-:Y:S04]  /*0bc0*/  STS [R6+0x31000], R9 ;  /* 0x0310000906007388 */ /* 0x0023e80000000800 */
[----:B--2---:R2:W-:Y:S04]  /*0bd0*/  STS [R5+0x31000], R8 ;  /* 0x0310000805007388 */ /* 0x0045e80000000800 */
[----:B---3--:R3:W-:Y:S04]  /*0be0*/  STS [R4+0x31000], R29 ;  /* 0x0310001d04007388 */ /* 0x0087e80000000800 */
[----:B----4-:R-:W-:Y:S04]  /*0bf0*/  STS [R26+0x31000], R27 ;  /* 0x0310001b1a007388 */ /* 0x010fe80000000800 */
[----:B------:R-:W4:Y:S04]  /*0c00*/  LDS R13, [R14+0x31a00] ;  /* 0x031a00000e0d7984 */ /* 0x000f280000000800 */
[----:B------:R-:W5:Y:S04]  /*0c10*/  LDS R12, [R11+0x31a00] ;  /* 0x031a00000b0c7984 */ /* 0x000f680000000800 */
[----:B------:R-:W5:Y:S01]  /*0c20*/  LDS R9, [R10+0x31a00] ;  /* 0x031a00000a097984 */ /* 0x000f620000000800 */
[----:B-1----:R-:W-:-:S03]  /*0c30*/  LEA R6, R20, R3, 0x2 ;  /* 0x0000000314067211 */ /* 0x002fc600078e10ff */
[----:B------:R-:W1:Y:S01]  /*0c40*/  LDS R8, [R7+0x31a00] ;  /* 0x031a000007087984 */ /* 0x000e620000000800 */
[----:B--2---:R-:W-:Y:S01]  /*0c50*/  IMAD R5, R19, 0x4, R3 ;  /* 0x0000000413057824 */ /* 0x004fe200078e0203 */
[----:B------:R-:W-:Y:S01]  /*0c60*/  NOP ;  /* 0x0000000000007918 */ /* 0x000fe20000000000 */
[-C--:B---3--:R-:W-:Y:S02]  /*0c70*/  LEA R4, R18, R3.reuse, 0x2 ;  /* 0x0000000312047211 */ /* 0x088fe400078e10ff */
[----:B------:R-:W-:Y:S01]  /*0c80*/  LEA R3, R17, R3, 0x2 ;  /* 0x0000000311037211 */ /* 0x000fe200078e10ff */
[----:B----4-:R-:W-:Y:S04]  /*0c90*/  STS [R6+0x31a00], R13 ;  /* 0x031a000d06007388 */ /* 0x010fe80000000800 */
[----:B-----5:R-:W-:Y:S04]  /*0ca0*/  STS [R5+0x31a00], R12 ;  /* 0x031a000c05007388 */ /* 0x020fe80000000800 */
[----:B------:R-:W-:Y:S04]  /*0cb0*/  STS [R4+0x31a00], R9 ;  /* 0x031a000904007388 */ /* 0x000fe80000000800 */
[----:B-1----:R-:W-:Y:S04]  /*0cc0*/  STS [R3+0x31a00], R8 ;  /* 0x031a000803007388 */ /* 0x002fe80000000800 */
[----:B------:R-:W1:Y:S04]  /*0cd0*/  LDS R27, [R14+0x31c00] ;  /* 0x031c00000e1b7984 */ /* 0x000e680000000800 */
[----:B------:R-:W2:Y:S04]  /*0ce0*/  LDS R26, [R11+0x31c00] ;  /* 0x031c00000b1a7984 */ /* 0x000ea80000000800 */
[----:B------:R-:W3:Y:S04]  /*0cf0*/  LDS R29, [R10+0x31c00] ;  /* 0x031c00000a1d7984 */ /* 0x000ee80000000800 */
[----:B------:R-:W4:Y:S01]  /*0d00*/  LDS R28, [R7+0x31c00] ;  /* 0x031c0000071c7984 */ /* 0x000f220000000800 */
[----:B------:R-:W-:-:S03]  /*0d10*/  NOP ;  /* 0x0000000000007918 */ /* 0x000fc60000000000 */
[----:B-1----:R5:W-:Y:S04]  /*0d20*/  STS [R6+0x31c00], R27 ;  /* 0x031c001b06007388 */ /* 0x002be80000000800 */
[----:B--2---:R5:W-:Y:S04]  /*0d30*/  STS [R5+0x31c00], R26 ;  /* 0x031c001a05007388 */ /* 0x004be80000000800 */
[----:B---3--:R5:W-:Y:S04]  /*0d40*/  STS [R4+0x31c00], R29 ;  /* 0x031c001d04007388 */ /* 0x008be80000000800 */
[----:B----4-:R5:W-:Y:S01]  /*0d50*/  STS [R3+0x31c00], R28 ;  /* 0x031c001c03007388 */ /* 0x010be20000000800 */
[----:B------:R1:W-:Y:S06]  /*0d60*/  MEMBAR.ALL.CTA ;  /* 0x0000000000007992 */ /* 0x0003ec0000008000 */
[----:B-1----:R-:W2:Y:S02]  /*0d70*/  FENCE.VIEW.ASYNC.S ;  /* 0x00000000000073c6 */ /* 0x002ea40000000000 */
.L_x_15:
[----:B-1----:R-:W-:Y:S01]  /*0d80*/  VIADD R2, R2, 0x32e50 ;  /* 0x00032e5002027836 */ /* 0x002fe20000000000 */
[C---:B------:R-:W-:Y:S01]  /*0d90*/  ISETP.NE.AND P0, PT, R15.reuse, 0x4, PT ;  /* 0x000000040f00780c */ /* 0x040fe20003f05270 */
[----:B------:R-:W-:Y:S01]  /*0da0*/  VIADD R15, R15, 0x1 ;  /* 0x000000010f0f7836 */ /* 0x000fe20000000000 */
[----:B------:R-:W-:Y:S02]  /*0db0*/  UIADD3 UR4, UPT, UPT, UR4, 0x1, URZ ;  /* 0x0000000104047890 */ /* 0x000fe4000fffe0ff */
[----:B------:R-:W-:Y:S02]  /*0dc0*/  PRMT R2, RZ, 0x654, R2 ;  /* 0x00000654ff027816 */ /* 0x000fe40000000002 */
[----:B------:R-:W-:Y:S01]  /*0dd0*/  SEL R15, R15, RZ, P0 ;  /* 0x000000ff0f0f7207 */ /* 0x000fe20000000000 */
[----:B------:R-:W-:Y:S01]  /*0de0*/  UISETP.NE.AND UP0, UPT, UR4, 0x38, UPT ;  /* 0x000000380400788c */ /* 0x000fe2000bf05270 */
[----:B--2---:R1:W-:Y:S02]  /*0df0*/  SYNCS.ARRIVE.TRANS64.RED.A1T0 RZ, [R2+URZ], RZ ;  /* 0x000000ff02ff79a7 */ /* 0x0043e400081004ff */
[----:B------:R-:W-:-:S04]  /*0e00*/  ISETP.NE.AND P0, PT, R15, RZ, PT ;  /* 0x000000ff0f00720c */ /* 0x000fc80003f05270 */
[----:B-----5:R-:W-:-:S04]  /*0e10*/  SEL R3, RZ, 0x1, P0 ;  /* 0x00000001ff037807 */ /* 0x020fc80000000000 */
[----:B------:R-:W-:Y:S01]  /*0e20*/  LOP3.LUT R16, R16, R3, RZ, 0x3c, !PT ;  /* 0x0000000310107212 */ /* 0x000fe200078e3cff */
[----:B------:R-:W-:Y:S06]  /*0e30*/  BRA.U UP0, `(.L_x_16) ;  /* 0xfffffff900fc7547 */ /* 0x000fec000b83ffff */
[----:B------:R-:W-:-:S13]  /*0e40*/  ISETP.NE.AND P0, PT, R25, UR5, PT ;  /* 0x0000000519007c0c */ /* 0x000fda000bf05270 */
[----:B------:R-:W-:Y:S05]  /*0e50*/  @!P0 EXIT ;  /* 0x000000000000894d */ /* 0x000fea0003800000 */
[----:B------:R-:W-:Y:S01]  /*0e60*/  UIADD3 UR5, UPT, UPT, UR5, 0x1, URZ ;  /* 0x0000000105057890 */ /* 0x000fe2000fffe0ff */
[----:B------:R-:W-:Y:S05]  /*0e70*/  BRA `(.L_x_17) ;  /* 0xfffffff800dc7947 */ /* 0x000fea000383ffff */
.L_x_12:
[----:B-1----:R-:W-:-:S09]  /*0e80*/  UISETP.NE.AND UP0, UPT, UR5, URZ, UPT ;  /* 0x000000ff0500728c */ /* 0x002fd2000bf05270 */
[----:B------:R-:W-:Y:S05]  /*0e90*/  BRA.U UP0, `(.L_x_13) ;  /* 0x0000001500c07547 */ /* 0x000fea000b800000 */
[----:B------:R-:W1:Y:S01]  /*0ea0*/  S2UR UR4, SR_CTAID.X ;  /* 0x00000000000479c3 */ /* 0x000e620000002500 */
[----:B------:R-:W-:Y:S02]  /*0eb0*/  UMOV UR8, 0x400 ;  /* 0x0000040000087882 */ /* 0x000fe40000000000 */
[----:B------:R-:W-:-:S04]  /*0ec0*/  ULEA UR8, UR5, UR8, 0x18 ;  /* 0x0000000805087291 */ /* 0x000fc8000f8ec0ff */
[----:B------:R-:W-:Y:S02]  /*0ed0*/  UIADD3 UR5, UPT, UPT, UR8, 0x18000, URZ ;  /* 0x0001800008057890 */ /* 0x000fe4000fffe0ff */
[----:B------:R-:W-:Y:S02]  /*0ee0*/  UIADD3 UR6, UPT, UPT, UR8, 0x4000, URZ ;  /* 0x0000400008067890 */ /* 0x000fe4000fffe0ff */
[----:B------:R-:W-:-:S04]  /*0ef0*/  USHF.R.U32.HI UR5, URZ, 0x4, UR5 ;  /* 0x00000004ff057899 */ /* 0x000fc80008011605 */
[----:B------:R-:W-:Y:S01]  /*0f00*/  ULOP3.LUT UR5, UR5, 0x3fc0, URZ, 0xc0, !UPT ;  /* 0x00003fc005057892 */ /* 0x000fe2000f8ec0ff */
[----:B-1----:R-:W-:-:S13]  /*0f10*/  ISETP.LE.U32.AND P0, PT, R2, UR4, PT ;  /* 0x0000000402007c0c */ /* 0x002fda000bf03070 */
[----:B------:R-:W-:Y:S05]  /*0f20*/  @P0 EXIT ;  /* 0x000000000000094d */ /* 0x000fea0003800000 */
[----:B------:R-:W-:Y:S01]  /*0f30*/  ULOP3.LUT UR4, URZ, UR4, URZ, 0x33, !UPT ;  /* 0x00000004ff047292 */ /* 0x000fe2000f8e33ff */
[----:B------:R-:W-:Y:S01]  /*0f40*/  IMAD.U32 R0, RZ, RZ, UR5 ;  /* 0x00000005ff007e24 */ /* 0x000fe2000f8e00ff */
[----:B------:R-:W-:Y:S01]  /*0f50*/  USHF.R.U32.HI UR6, URZ, 0x4, UR6 ;  /* 0x00000004ff067899 */ /* 0x000fe20008011606 */
[C---:B------:R-:W-:Y:S01]  /*0f60*/  ISETP.GE.U32.AND P0, PT, R21.reuse, 0x5, PT ;  /* 0x000000051500780c */ /* 0x040fe20003f06070 */
[----:B------:R-:W-:Y:S01]  /*0f70*/  IMAD.MOV.U32 R4, RZ, RZ, RZ ;  /* 0x000000ffff047224 */ /* 0x000fe200078e00ff */
[----:B------:R-:W-:Y:S01]  /*0f80*/  UMOV UR17, URZ ;  /* 0x000000ff00117c82 */ /* 0x000fe20008000000 */
[----:B------:R-:W-:Y:S01]  /*0f90*/  VIADD R3, R2, UR4 ;  /* 0x0000000402037c36 */ /* 0x000fe20008000000 */
[----:B------:R-:W-:Y:S01]  /*0fa0*/  ULOP3.LUT UR6, UR6, 0x3fc0, URZ, 0xc0, !UPT ;  /* 0x00003fc006067892 */ /* 0x000fe2000f8ec0ff */
[C---:B------:R-:W-:Y:S01]  /*0fb0*/  IMAD R5, R21.reuse, 0x500, R0 ;  /* 0x0000050015057824 */ /* 0x040fe200078e0200 */
[----:B------:R-:W-:Y:S01]  /*0fc0*/  UMOV UR15, URZ ;  /* 0x000000ff000f7c82 */ /* 0x000fe20008000000 */
[----:B------:R-:W-:Y:S01]  /*0fd0*/  UMOV UR7, 0x144 ;  /* 0x0000014400077882 */ /* 0x000fe20000000000 */
[----:B------:R-:W-:Y:S01]  /*0fe0*/  SHF.R.U32.HI R3, RZ, 0x2, R3 ;  /* 0x00000002ff037819 */ /* 0x000fe20000011603 */
[----:B------:R-:W-:Y:S01]  /*0ff0*/  UMOV UR4, 0x140 ;  /* 0x0000014000047882 */ /* 0x000fe20000000000 */
[----:B------:R-:W-:Y:S01]  /*1000*/  LEA R7, R21, UR6, 0xa ;  /* 0x0000000615077c11 */ /* 0x000fe2000f8e50ff */
[----:B------:R-:W-:Y:S01]  /*1010*/  UMOV UR6, 0x140 ;  /* 0x0000014000067882 */ /* 0x000fe20000000000 */
[----:B------:R-:W-:Y:S01]  /*1020*/  SEL R5, R5, RZ, !P0 ;  /* 0x000000ff05057207 */ /* 0x000fe20004000000 */
[----:B------:R-:W-:Y:S01]  /*1030*/  IMAD.HI.U32 R3, R3, 0x1bacf915, RZ ;  /* 0x1bacf91503037827 */ /* 0x000fe200078e00ff */
[----:B------:R-:W-:Y:S01]  /*1040*/  SEL R7, R7, RZ, !P0 ;  /* 0x000000ff07077207 */ /* 0x000fe20004000000 */
[----:B------:R-:W-:-:S03]  /*1050*/  UMOV UR5, 0x144 ;  /* 0x0000014400057882 */ /* 0x000fc60000000000 */
[----:B------:R-:W-:-:S07]  /*1060*/  SHF.R.U32.HI R3, RZ, 0x2, R3 ;  /* 0x00000002ff037819 */ /* 0x000fce0000011603 */
.L_x_24:
[----:B------:R-:W-:Y:S02]  /*1070*/  USHF.R.U32.HI UR10, URZ, 0x1, UR17 ;  /* 0x00000001ff0a7899 */ /* 0x000fe40008011611 */
[----:B------:R-:W-:Y:S02]  /*1080*/  USHF.L.U32 UR9, UR17, 0x3, URZ ;  /* 0x0000000311097899 */ /* 0x000fe400080006ff */
[----:B------:R-:W-:Y:S02]  /*1090*/  ULOP3.LUT UR10, UR10, 0x1, URZ, 0xc, !UPT ;  /* 0x000000010a0a7892 */ /* 0x000fe4000f8e0cff */
[----:B------:R-:W-:Y:S02]  /*10a0*/  ULOP3.LUT UR9, UR9, 0x8, URZ, 0xc0, !UPT ;  /* 0x0000000809097892 */ /* 0x000fe4000f8ec0ff */
[----:B------:R-:W-:Y:S02]  /*10b0*/  USHF.L.U32 UR10, UR10, 0x1f, URZ ;  /* 0x0000001f0a0a7899 */ /* 0x000fe400080006ff */
[----:B------:R-:W-:-:S02]  /*10c0*/  ULOP3.LUT UR12, UR17, 0x1, URZ, 0xc0, !UPT ;  /* 0x00000001110c7892 */ /* 0x000fc4000f8ec0ff */
[----:B------:R-:W-:Y:S01]  /*10d0*/  MOV R0, UR9 ;  /* 0x0000000900007c02 */ /* 0x000fe20008000f00 */
[----:B------:R-:W-:Y:S01]  /*10e0*/  UIADD3 UR9, UPT, UPT, UR8, UR9, URZ ;  /* 0x0000000908097290 */ /* 0x000fe2000fffe0ff */
[----:B------:R-:W-:Y:S01]  /*10f0*/  MOV R9, UR10 ;  /* 0x0000000a00097c02 */ /* 0x000fe20008000f00 */
[----:B------:R-:W-:Y:S02]  /*1100*/  UIMAD UR12, UR12, 0xa0, URZ ;  /* 0x000000a00c0c78a4 */ /* 0x000fe4000f8e02ff */
[----:B------:R-:W-:Y:S01]  /*1110*/  UIADD3 UR11, UPT, UPT, UR9, 0x32e78, URZ ;  /* 0x00032e78090b7890 */ /* 0x000fe2000fffe0ff */
[----:B------:R-:W1:Y:S02]  /*1120*/  SYNCS.PHASECHK.TRANS64.TRYWAIT P0, [R0+UR8+0x32e88], R9 ;  /* 0x032e8809000075a7 */ /* 0x000e640008001108 */
[----:B-1----:R-:W-:Y:S09]  /*1130*/  @!P0 BRA `(.L_x_18) ;  /* 0x0000002c00748947 */ /* 0x002ff20003800000 */
.L_x_56:
[----:B------:R-:W-:Y:S01]  /*1140*/  NOP ;  /* 0x0000000000007918 */ /* 0x000fe20000000000 */
[----:B------:R-:W-:-:S05]  /*1150*/  UMOV UR16, URZ ;  /* 0x000000ff00107c82 */ /* 0x000fca0008000000 */
.L_x_23:
[----:B------:R-:W-:Y:S01]  /*1160*/  ULEA UR10, UR15, UR8, 0x3 ;  /* 0x000000080f0a7291 */ /* 0x000fe2000f8e18ff */
[----:B-1----:R-:W-:Y:S01]  /*1170*/  SHF.L.U32 R9, R4, 0x1f, RZ ;  /* 0x0000001f04097819 */ /* 0x002fe200000006ff */
[----:B------:R-:W-:Y:S01]  /*1180*/  ULOP3.LUT UP0, UR14, UR16, 0x2, URZ, 0xc0, !UPT ;  /* 0x00000002100e7892 */ /* 0x000fe2000f80c0ff */
[----:B------:R-:W-:Y:S06]  /*1190*/  MOV R0, UR15 ;  /* 0x0000000f00007c02 */ /* 0x000fec0008000f00 */
[----:B------:R-:W1:Y:S02]  /*11a0*/  SYNCS.PHASECHK.TRANS64.TRYWAIT P0, [UR10+0x32e50], R9 ;  /* 0x032e5009ff0075a7 */ /* 0x000e64000800110a */
[----:B-12---:R-:W-:Y:S05]  /*11b0*/  @!P0 BRA `(.L_x_19) ;  /* 0x0000002c00748947 */ /* 0x006fea0003800000 */
.L_x_58:
[----:B------:R-:W-:Y:S01]  /*11c0*/  NOP ;  /* 0x0000000000007918 */ /* 0x000fe20000000000 */
[----:B------:R-:W-:Y:S05]  /*11d0*/  BRA.U UP0, `(.L_x_20) ;  /* 0x0000000100487547 */ /* 0x000fea000b800000 */
[----:B------:R-:W-:Y:S02]  /*11e0*/  ULEA UR22, UR15, UR8, 0x9 ;  /* 0x000000080f167291 */ /* 0x000fe4000f8e48ff */
[----:B------:R-:W-:Y:S02]  /*11f0*/  ULEA UR9, UR15, UR8, 0xa ;  /* 0x000000080f097291 */ /* 0x000fe4000f8e50ff */
[----:B------:R-:W-:Y:S02]  /*1200*/  UIADD3 UR22, UPT, UPT, UR22, 0x31000, URZ ;  /* 0x0003100016167890 */ /* 0x000fe4000fffe0ff */
[----:B------:R-:W-:Y:S02]  /*1210*/  UIADD3 UR13, UPT, UPT, UR9, 0x31a00, URZ ;  /* 0x00031a00090d7890 */ /* 0x000fe4000fffe0ff */
[----:B------:R-:W-:Y:S02]  /*1220*/  UIADD3 UR9, UPT, UPT, UR9, 0x31c00, URZ ;  /* 0x00031c0009097890 */ /* 0x000fe4000fffe0ff */
[----:B------:R-:W-:Y:S02]  /*1230*/  USHF.R.U32.HI UR22, URZ, 0x4, UR22 ;  /* 0x00000004ff167899 */ /* 0x000fe40008011616 */
[----:B------:R-:W-:Y:S02]  /*1240*/  USHF.R.U32.HI UR13, URZ, 0x4, UR13 ;  /* 0x00000004ff0d7899 */ /* 0x000fe4000801160d */
[----:B------:R-:W-:Y:S02]  /*1250*/  USHF.R.U32.HI UR9, URZ, 0x4, UR9 ;  /* 0x00000004ff097899 */ /* 0x000fe40008011609 */
[----:B------:R-:W-:Y:S02]  /*1260*/  ULOP3.LUT UR18, UR22, 0x3fe0, URZ, 0xc0, !UPT ;  /* 0x00003fe016127892 */ /* 0x000fe4000f8ec0ff */
[----:B------:R-:W-:Y:S02]  /*1270*/  ULOP3.LUT UR20, UR13, 0x3fe0, URZ, 0xc0, !UPT ;  /* 0x00003fe00d147892 */ /* 0x000fe4000f8ec0ff */
[----:B------:R-:W-:Y:S01]  /*1280*/  ULOP3.LUT UR22, UR9, 0x3fc0, URZ, 0xc0, !UPT ;  /* 0x00003fc009167892 */ /* 0x000fe2000f8ec0ff */
[----:B------:R-:W-:Y:S01]  /*1290*/  UMOV UR19, 0x4008 ;  /* 0x0000400800137882 */ /* 0x000fe20000000000 */
[----:B------:R-:W-:Y:S01]  /*12a0*/  UMOV UR21, 0x4008 ;  /* 0x0000400800157882 */ /* 0x000fe20000000000 */
[----:B------:R-:W-:Y:S02]  /*12b0*/  UMOV UR23, 0x4008 ;  /* 0x0000400800177882 */ /* 0x000fe40000000000 */
[----:B------:R2:W-:Y:S02]  /*12c0*/  UTCCP.T.S.4x32dp128bit tmem[0x140], gdesc[UR18] ;  /* 0x00014012ff0079e7 */ /* 0x0005e40009100000 */
[----:B------:R2:W-:Y:S02]  /*12d0*/  UTCCP.T.S.4x32dp128bit tmem[0x144], gdesc[UR20] ;  /* 0x00014414ff0079e7 */ /* 0x0005e40009100000 */
[----:B------:R2:W-:Y:S01]  /*12e0*/  UTCCP.T.S.4x32dp128bit tmem[0x148], gdesc[UR22] ;  /* 0x00014816ff0079e7 */ /* 0x0005e20009100000 */
[----:B------:R-:W-:Y:S02]  /*12f0*/  NOP ;  /* 0x0000000000007918 */ /* 0x000fe40000000000 */
.L_x_20:
[----:B------:R-:W-:Y:S01]  /*1300*/  UISETP.NE.AND UP0, UPT, UR15, 0x4, UPT ;  /* 0x000000040f00788c */ /* 0x000fe2000bf05270 */
[----:B-1----:R-:W1:Y:S01]  /*1310*/  SHFL.IDX PT, R2, R7, R0, 0x1f ;  /* 0x00001f0007027589 */ /* 0x002e6200000e0000 */
[----:B------:R-:W-:Y:S01]  /*1320*/  UIADD3 UR9, UPT, UPT, UR15, 0x1, URZ ;  /* 0x000000010f097890 */ /* 0x000fe2000fffe0ff */
[----:B------:R-:W-:Y:S03]  /*1330*/  NOP ;  /* 0x0000000000007918 */ /* 0x000fe60000000000 */
[----:B------:R-:W-:Y:S03]  /*1340*/  USEL UR9, UR9, URZ, UP0 ;  /* 0x000000ff09097287 */ /* 0x000fe60008000000 */
[----:B------:R3:W4:Y:S01]  /*1350*/  SHFL.IDX PT, R6, R5, R0, 0x1f ;  /* 0x00001f0005067589 */ /* 0x00072200000e0000 */
[----:B------:R-:W-:Y:S02]  /*1360*/  USHF.L.U32 UR15, UR14, 0x4, URZ ;  /* 0x000000040e0f7899 */ /* 0x000fe400080006ff */
[----:B------:R-:W-:Y:S02]  /*1370*/  ULEA UR13, UR9, UR8, 0x3 ;  /* 0x00000008090d7291 */ /* 0x000fe4000f8e18ff */
[----:B------:R-:W-:Y:S01]  /*1380*/  ULEA UR14, UR14, 0x8a8, 0xd ;  /* 0x000008a80e0e7891 */ /* 0x000fe2000f8e68ff */
[----:B------:R-:W-:Y:S01]  /*1390*/  ISETP.NE.AND P0, PT, RZ, UR9, PT ;  /* 0x00000009ff007c0c */ /* 0x000fe2000bf05270 */
[----:B------:R-:W-:Y:S02]  /*13a0*/  UISETP.NE.AND UP0, UPT, UR16, URZ, UPT ;  /* 0x000000ff1000728c */ /* 0x000fe4000bf05270 */
[----:B------:R-:W-:Y:S01]  /*13b0*/  UPRMT UR15, UR15, 0x5410, UR14 ;  /* 0x000054100f0f7896 */ /* 0x000fe2000800000e */
[----:B------:R-:W-:Y:S01]  /*13c0*/  SEL R11, RZ, 0x1, P0 ;  /* 0x00000001ff0b7807 */ /* 0x000fe20000000000 */
[----:B------:R-:W-:Y:S01]  /*13d0*/  UIADD3 UR10, UPT, UPT, UR10, 0x32e28, URZ ;  /* 0x00032e280a0a7890 */ /* 0x000fe2000fffe0ff */
[----:B------:R-:W-:Y:S02]  /*13e0*/  UMOV UR14, URZ ;  /* 0x000000ff000e7c82 */ /* 0x000fe40008000000 */
[----:B------:R-:W-:Y:S01]  /*13f0*/  LOP3.LUT R4, R4, R11, RZ, 0x3c, !PT ;  /* 0x0000000b04047212 */ /* 0x000fe200078e3cff */
[----:B--2---:R-:W-:Y:S01]  /*1400*/  UMOV UR21, 0x40004040 ;  /* 0x4000404000157882 */ /* 0x004fe20000000000 */
[----:B------:R-:W-:Y:S01]  /*1410*/  UMOV UR19, 0x40004040 ;  /* 0x4000404000137882 */ /* 0x000fe20000000000 */
[----:B------:R-:W-:Y:S01]  /*1420*/  UMOV UR25, 0x40004040 ;  /* 0x4000404000197882 */ /* 0x000fe20000000000 */
[----:B------:R-:W-:Y:S01]  /*1430*/  UMOV UR23, 0x40004040 ;  /* 0x4000404000177882 */ /* 0x000fe20000000000 */
[----:B------:R-:W-:Y:S01]  /*1440*/  IMAD.U32 R9, R4, -0x80000000, RZ ;  /* 0x8000000004097824 */ /* 0x000fe200078e00ff */
[----:B------:R-:W-:Y:S01]  /*1450*/  UMOV UR29, 0x40004040 ;  /* 0x40004040001d7882 */ /* 0x000fe20000000000 */
[----:B------:R-:W-:Y:S01]  /*1460*/  UMOV UR27, 0x40004040 ;  /* 0x40004040001b7882 */ /* 0x000fe20000000000 */
[----:B------:R-:W-:Y:S01]  /*1470*/  UMOV UR33, 0x40004040 ;  /* 0x4000404000217882 */ /* 0x000fe20000000000 */
[----:B------:R-:W-:Y:S01]  /*1480*/  UMOV UR31, 0x40004040 ;  /* 0x40004040001f7882 */ /* 0x000fe20000000000 */
[----:B-1----:R-:W-:Y:S01]  /*1490*/  R2UR UR20, R2 ;  /* 0x00000000021472ca */ /* 0x002fe200000e0000 */
[----:B---3--:R-:W-:Y:S01]  /*14a0*/  IMAD.U32 R0, RZ, RZ, UR9 ;  /* 0x00000009ff007e24 */ /* 0x008fe2000f8e00ff */
[----:B----4-:R-:W-:Y:S11]  /*14b0*/  R2UR UR18, R6 ;  /* 0x00000000061272ca */ /* 0x010ff600000e0000 */
[----:B------:R-:W-:Y:S02]  /*14c0*/  UIADD3 UR24, UPT, UPT, UR20, 0x2, URZ ;  /* 0x0000000214187890 */ /* 0x000fe4000fffe0ff */
[----:B------:R-:W-:Y:S01]  /*14d0*/  UIADD3 UR22, UPT, UPT, UR18, 0x2, URZ ;  /* 0x0000000212167890 */ /* 0x000fe2000fffe0ff */
[----:B------:R1:W-:Y:S01]  /*14e0*/  UTCQMMA gdesc[UR20], gdesc[UR18], tmem[UR12], tmem[UR14], idesc[UR15], tmem[UR6], UP0 ;  /* 0x00060e1214007dea */ /* 0x0003e2000800030c */
[----:B------:R-:W-:Y:S02]  /*14f0*/  UIADD3 UR28, UPT, UPT, UR20, 0x4, URZ ;  /* 0x00000004141c7890 */ /* 0x000fe4000fffe0ff */
[----:B------:R-:W-:Y:S02]  /*1500*/  UIADD3 UR26, UPT, UPT, UR18, 0x4, URZ ;  /* 0x00000004121a7890 */ /* 0x000fe4000fffe0ff */
[----:B------:R-:W-:Y:S02]  /*1510*/  UIADD3 UR32, UPT, UPT, UR20, 0x6, URZ ;  /* 0x0000000614207890 */ /* 0x000fe4000fffe0ff */
[----:B------:R-:W-:Y:S01]  /*1520*/  UIADD3 UR30, UPT, UPT, UR18, 0x6, URZ ;  /* 0x00000006121e7890 */ /* 0x000fe2000fffe0ff */
[----:B------:R1:W-:Y:S04]  /*1530*/  UTCQMMA gdesc[UR24], gdesc[UR22], tmem[UR12], tmem[UR14], idesc[UR15], tmem[UR6], UPT ;  /* 0x00060e1618007dea */ /* 0x0003e8000b80030c */
[----:B------:R1:W-:Y:S04]  /*1540*/  UTCQMMA gdesc[UR28], gdesc[UR26], tmem[UR12], tmem[UR14], idesc[UR15], tmem[UR6], UPT ;  /* 0x00060e1a1c007dea */ /* 0x0003e8000b80030c */
[----:B------:R1:W-:Y:S01]  /*1550*/  UTCQMMA gdesc[UR32], gdesc[UR30], tmem[UR12], tmem[UR14], idesc[UR15], tmem[UR6], UPT ;  /* 0x00060e1e20007dea */ /* 0x0003e2000b80030c */
[----:B------:R1:W-:Y:S01]  /*1560*/  UTCBAR [UR10], URZ ;  /* 0x000000ff0a0073e9 */ /* 0x0003e200080000ff */
[----:B------:R-:W2:Y:S02]  /*1570*/  SYNCS.PHASECHK.TRANS64.TRYWAIT P0, [UR13+0x32e50], R9 ;  /* 0x032e5009ff0075a7 */ /* 0x000ea4000800110d */
[----:B-12---:R-:W-:Y:S05]  /*1580*/  @!P0 BRA `(.L_x_21) ;  /* 0x00000028009c8947 */ /* 0x006fea0003800000 */
.L_x_60:
[----:B------:R-:W-:Y:S01]  /*1590*/  UIADD3 UR10, UPT, UPT, UR16, 0x1, URZ ;  /* 0x00000001100a7890 */ /* 0x000fe2000fffe0ff */
[----:B-1----:R-:W1:Y:S01]  /*15a0*/  SHFL.IDX PT, R2, R7, R0, 0x1f ;  /* 0x00001f0007027589 */ /* 0x002e6200000e0000 */
[----:B------:R-:W-:Y:S02]  /*15b0*/  UIADD3 UR13, UPT, UPT, UR13, 0x32e28, URZ ;  /* 0x00032e280d0d7890 */ /* 0x000fe4000fffe0ff */
[----:B------:R-:W-:Y:S05]  /*15c0*/  USHF.L.U32 UR14, UR10, 0xd, URZ ;  /* 0x0000000d0a0e7899 */ /* 0x000fea00080006ff */
[----:B------:R-:W2:Y:S01]  /*15d0*/  SHFL.IDX PT, R6, R5, R0, 0x1f ;  /* 0x00001f0005067589 */ /* 0x000ea200000e0000 */
[----:B------:R-:W-:Y:S01]  /*15e0*/  USHF.L.U32 UR15, UR10, 0x4, URZ ;  /* 0x000000040a0f7899 */ /* 0x000fe200080006ff */
[----:B------:R-:W-:Y:S01]  /*15f0*/  NOP ;  /* 0x0000000000007918 */ /* 0x000fe20000000000 */
[----:B------:R-:W-:Y:S01]  /*1600*/  ULOP3.LUT UR14, UR14, 0x6000, URZ, 0xc0, !UPT ;  /* 0x000060000e0e7892 */ /* 0x000fe2000f8ec0ff */
[----:B------:R-:W-:Y:S01]  /*1610*/  NOP ;  /* 0x0000000000007918 */ /* 0x000fe20000000000 */
[----:B------:R-:W-:Y:S02]  /*1620*/  ULOP3.LUT UR15, UR15, 0x30, URZ, 0xc0, !UPT ;  /* 0x000000300f0f7892 */ /* 0x000fe4000f8ec0ff */
[----:B------:R-:W-:Y:S02]  /*1630*/  ULOP3.LUT UR14, UR14, 0x8a8, URZ, 0xfc, !UPT ;  /* 0x000008a80e0e7892 */ /* 0x000fe4000f8efcff */
[----:B------:R-:W-:Y:S02]  /*1640*/  UISETP.NE.AND UP0, UPT, UR10, 0x37, UPT ;  /* 0x000000370a00788c */ /* 0x000fe4000bf05270 */
[----:B------:R-:W-:Y:S01]  /*1650*/  UPRMT UR15, UR15, 0x5410, UR14 ;  /* 0x000054100f0f7896 */ /* 0x000fe2000800000e */
[----:B------:R-:W-:Y:S02]  /*1660*/  UMOV UR21, 0x40004040 ;  /* 0x4000404000157882 */ /* 0x000fe40000000000 */
[----:B------:R-:W-:Y:S01]  /*1670*/  UMOV UR14, URZ ;  /* 0x000000ff000e7c82 */ /* 0x000fe20008000000 */
[----:B------:R-:W-:Y:S01]  /*1680*/  UMOV UR19, 0x40004040 ;  /* 0x4000404000137882 */ /* 0x000fe20000000000 */
[----:B------:R-:W-:Y:S01]  /*1690*/  UMOV UR25, 0x40004040 ;  /* 0x4000404000197882 */ /* 0x000fe20000000000 */
[----:B------:R-:W-:Y:S01]  /*16a0*/  UMOV UR23, 0x40004040 ;  /* 0x4000404000177882 */ /* 0x000fe20000000000 */
[----:B------:R-:W-:Y:S01]  /*16b0*/  UMOV UR29, 0x40004040 ;  /* 0x40004040001d7882 */ /* 0x000fe20000000000 */
[----:B-1----:R-:W-:Y:S01]  /*16c0*/  R2UR UR20, R2 ;  /* 0x00000000021472ca */ /* 0x002fe200000e0000 */
[----:B------:R-:W-:Y:S01]  /*16d0*/  UMOV UR27, 0x40004040 ;  /* 0x40004040001b7882 */ /* 0x000fe20000000000 */
[----:B--2---:R-:W-:Y:S01]  /*16e0*/  R2UR UR18, R6 ;  /* 0x00000000061272ca */ /* 0x004fe200000e0000 */
[----:B------:R-:W-:Y:S01]  /*16f0*/  UMOV UR33, 0x40004040 ;  /* 0x4000404000217882 */ /* 0x000fe20000000000 */
[----:B------:R-:W-:Y:S09]  /*1700*/  UMOV UR31, 0x40004040 ;  /* 0x40004040001f7882 */ /* 0x000ff20000000000 */
[----:B------:R-:W-:Y:S02]  /*1710*/  UIADD3 UR24, UPT, UPT, UR20, 0x2, URZ ;  /* 0x0000000214187890 */ /* 0x000fe4000fffe0ff */
[----:B------:R-:W-:Y:S01]  /*1720*/  UIADD3 UR22, UPT, UPT, UR18, 0x2, URZ ;  /* 0x0000000212167890 */ /* 0x000fe2000fffe0ff */
[----:B------:R1:W-:Y:S01]  /*1730*/  UTCQMMA gdesc[UR20], gdesc[UR18], tmem[UR12], tmem[UR14], idesc[UR15], tmem[UR4], UPT ;  /* 0x00040e1214007dea */ /* 0x0003e2000b80030c */
        /* <DEDUP_REMOVED lines=8> */
[----:B------:R-:W-:Y:S05]  /*17c0*/  BRA.U UP0, `(.L_x_22) ;  /* 0x0000000100087547 */ /* 0x000fea000b800000 */
[----:B------:R2:W-:Y:S01]  /*17d0*/  UTCBAR [UR11], URZ ;  /* 0x000000ff0b0073e9 */ /* 0x0005e200080000ff */
[----:B------:R-:W-:Y:S01]  /*17e0*/  NOP ;  /* 0x0000000000007918 */ /* 0x000fe20000000000 */
.L_x_22:
[----:B------:R-:W-:Y:S02]  /*17f0*/  UISETP.NE.AND UP0, UPT, UR9, 0x4, UPT ;  /* 0x000000040900788c */ /* 0x000fe4000bf05270 */
[----:B------:R-:W-:Y:S02]  /*1800*/  UIADD3 UR9, UPT, UPT, UR9, 0x1, URZ ;  /* 0x0000000109097890 */ /* 0x000fe4000fffe0ff */
[----:B------:R-:W-:Y:S02]  /*1810*/  UIADD3 UR16, UPT, UPT, UR16, 0x2, URZ ;  /* 0x0000000210107890 */ /* 0x000fe4000fffe0ff */
[----:B-1----:R-:W-:Y:S02]  /*1820*/  USEL UR15, UR9, URZ, UP0 ;  /* 0x000000ff090f7287 */ /* 0x002fe40008000000 */
[----:B------:R-:W-:Y:S04]  /*1830*/  UISETP.NE.AND UP0, UPT, UR16, 0x38, UPT ;  /* 0x000000381000788c */ /* 0x000fe8000bf05270 */
[----:B------:R-:W-:Y:S04]  /*1840*/  ISETP.NE.AND P0, PT, RZ, UR15, PT ;  /* 0x0000000fff007c0c */ /* 0x000fe8000bf05270 */
[----:B------:R-:W-:Y:S04]  /*1850*/  SEL R9, RZ, 0x1, P0 ;  /* 0x00000001ff097807 */ /* 0x000fe80000000000 */
[----:B------:R-:W-:Y:S01]  /*1860*/  LOP3.LUT R4, R4, R9, RZ, 0x3c, !PT ;  /* 0x0000000904047212 */ /* 0x000fe200078e3cff */
[----:B------:R-:W-:Y:S06]  /*1870*/  BRA.U UP0, `(.L_x_23) ;  /* 0xfffffff900387547 */ /* 0x000fec000b83ffff */
[----:B------:R-:W-:-:S13]  /*1880*/  ISETP.NE.AND P0, PT, R3, UR17, PT ;  /* 0x0000001103007c0c */ /* 0x000fda000bf05270 */
[----:B--2---:R-:W-:Y:S05]  /*1890*/  @!P0 EXIT ;  /* 0x000000000000894d */ /* 0x004fea0003800000 */
[----:B------:R-:W-:Y:S01]  /*18a0*/  UIADD3 UR17, UPT, UPT, UR17, 0x1, URZ ;  /* 0x0000000111117890 */ /* 0x000fe2000fffe0ff */
[----:B------:R-:W-:Y:S11]  /*18b0*/  BRA `(.L_x_24) ;  /* 0xfffffff400ec7947 */ /* 0x000ff6000383ffff */
.L_x_11:
[----:B------:R-:W-:-:S13]  /*18c0*/  ELECT P0, URZ, PT ;  /* 0x0000000000ff782f */ /* 0x000fda0003800000 */
[----:B------:R-:W-:Y:S05]  /*18d0*/  @!P0 BRA `(.L_x_13) ;  /* 0x0000000c00308947 */ /* 0x000fea0003800000 */
[----:B------:R-:W1:Y:S02]  /*18e0*/  S2R R9, SR_CTAID.X ;  /* 0x0000000000097919 */ /* 0x000e640000002500 */
[----:B-1----:R-:W-:-:S13]  /*18f0*/  ISETP.GE.U32.AND P0, PT, R9, R2, PT ;  /* 0x000000020900720c */ /* 0x002fda0003f06070 */
[----:B------:R-:W-:Y:S05]  /*1900*/  @P0 EXIT ;  /* 0x000000000000094d */ /* 0x000fea0003800000 */
[----:B------:R-:W-:Y:S01]  /*1910*/  LOP3.LUT R3, RZ, R9, RZ, 0x33, !PT ;  /* 0x00000009ff037212 */ /* 0x000fe200078e33ff */
[----:B------:R-:W1:Y:S01]  /*1920*/  LDC.64 R12, c[0x0][0x348] ;  /* 0x0000d200ff0c7b82 */ /* 0x000e620000000a00 */
[----:B------:R-:W-:Y:S02]  /*1930*/  HFMA2 R10, -RZ, RZ, 0, 0 ;  /* 0x00000000ff0a7431 */ /* 0x000fe400000001ff */
[----:B------:R-:W-:Y:S01]  /*1940*/  IMAD.MOV.U32 R0, RZ, RZ, R9 ;  /* 0x000000ffff007224 */ /* 0x000fe200078e0009 */
[----:B------:R-:W-:Y:S01]  /*1950*/  MOV R14, RZ ;  /* 0x000000ff000e7202 */ /* 0x000fe20000000f00 */
[----:B------:R-:W-:Y:S02]  /*1960*/  IMAD.IADD R3, R2, 0x1, R3 ;  /* 0x0000000102037824 */ /* 0x000fe400078e0203 */
[----:B------:R-:W-:-:S03]  /*1970*/  IMAD.MOV.U32 R5, RZ, RZ, RZ ;  /* 0x000000ffff057224 */ /* 0x000fc600078e00ff */
[----:B------:R-:W-:-:S05]  /*1980*/  SHF.R.U32.HI R8, RZ, 0x2, R3 ;  /* 0x00000002ff087819 */ /* 0x000fca0000011603 */
[----:B------:R-:W-:-:S05]  /*1990*/  IMAD.HI.U32 R8, R8, 0x1bacf915, RZ ;  /* 0x1bacf91508087827 */ /* 0x000fca00078e00ff */
[----:B------:R-:W-:-:S07]  /*19a0*/  SHF.R.U32.HI R8, RZ, 0x2, R8 ;  /* 0x00000002ff087819 */ /* 0x000fce0000011608 */
.L_x_30:
[----:B------:R-:W-:Y:S01]  /*19b0*/  IMAD.HI.U32 R15, R0, 0x4ec4ec4f, RZ ;  /* 0x4ec4ec4f000f7827 */ /* 0x000fe200078e00ff */
[----:B------:R-:W-:-:S04]  /*19c0*/  MOV R2, 0x1a30 ;  /* 0x00001a3000027802 */ /* 0x000fc80000000f00 */
[----:B------:R-:W-:-:S05]  /*19d0*/  SHF.R.U32.HI R15, RZ, 0x7, R15 ;  /* 0x00000007ff0f7819 */ /* 0x000fca000001160f */
[C---:B------:R-:W-:Y:S02]  /*19e0*/  IMAD R45, R15.reuse, -0x10, R20 ;  /* 0xfffffff00f2d7824 */ /* 0x040fe400078e0214 */
[----:B------:R-:W-:-:S03]  /*19f0*/  IMAD R3, R15, -0x1a0, R0 ;  /* 0xfffffe600f037824 */ /* 0x000fc600078e0200 */
[----:B------:R-:W-:Y:S02]  /*1a00*/  VIMNMX.U32 R45, PT, PT, R45, 0x10, PT ;  /* 0x000000102d2d7848 */ /* 0x000fe40003fe0000 */
[----:B------:R-:W-:Y:S02]  /*1a10*/  LOP3.LUT R6, R3, 0xffff, RZ, 0xc0, !PT ;  /* 0x0000ffff03067812 */ /* 0x000fe400078ec0ff */
[----:B-1----:R-:W-:Y:S05]  /*1a20*/  CALL.REL.NOINC `($__internal_3_$__cuda_sm20_div_u16) ;  /* 0x0000002800307944 */ /* 0x002fea0003c00000 */
[----:B------:R-:W1:Y:S01]  /*1a30*/  S2R R0, SR_CgaCtaId ;  /* 0x0000000000007919 */ /* 0x000e620000008800 */
[----:B------:R-:W-:Y:S01]  /*1a40*/  PRMT R45, R45, 0x9910, RZ ;  /* 0x000099102d2d7816 */ /* 0x000fe200000000ff */
[----:B------:R-:W-:Y:S01]  /*1a50*/  IMAD.MOV.U32 R11, RZ, RZ, 0x100 ;  /* 0x00000100ff0b7424 */ /* 0x000fe200078e00ff */
[C---:B------:R-:W-:Y:S02]  /*1a60*/  PRMT R2, R33.reuse, 0x9910, RZ ;  /* 0x0000991021027816 */ /* 0x040fe400000000ff */
[----:B------:R-:W-:-:S03]  /*1a70*/  LOP3.LUT R6, R33, 0xffff, RZ, 0xc0, !PT ;  /* 0x0000ffff21067812 */ /* 0x000fc600078ec0ff */
[----:B------:R-:W-:Y:S02]  /*1a80*/  IMAD R2, R45, R2, RZ ;  /* 0x000000022d027224 */ /* 0x000fe400078e02ff */
[----:B------:R-:W-:Y:S02]  /*1a90*/  IMAD R6, R6, 0xa0, RZ ;  /* 0x000000a006067824 */ /* 0x000fe400078e02ff */
[----:B------:R-:W-:-:S05]  /*1aa0*/  IMAD.MOV R2, RZ, RZ, -R2 ;  /* 0x000000ffff027224 */ /* 0x000fca00078e0a02 */
[----:B------:R-:W-:-:S05]  /*1ab0*/  PRMT R2, R2, 0x7710, RZ ;  /* 0x0000771002027816 */ /* 0x000fca00000000ff */
[----:B------:R-:W-:Y:S01]  /*1ac0*/  IMAD.IADD R2, R3, 0x1, R2 ;  /* 0x0000000103027824 */ /* 0x000fe200078e0202 */
[----:B------:R-:W-:-:S04]  /*1ad0*/  MOV R3, 0x400 ;  /* 0x0000040000037802 */ /* 0x000fc80000000f00 */
[----:B------:R-:W-:Y:S02]  /*1ae0*/  LOP3.LUT R2, R2, 0xffff, RZ, 0xc0, !PT ;  /* 0x0000ffff02027812 */ /* 0x000fe400078ec0ff */
[----:B-1----:R-:W-:-:S03]  /*1af0*/  LEA R0, R0, R3, 0x18 ;  /* 0x0000000300007211 */ /* 0x002fc600078ec0ff */
[----:B------:R-:W-:Y:S02]  /*1b00*/  IMAD R7, R15, 0x10, R2 ;  /* 0x000000100f077824 */ /* 0x000fe400078e0202 */
[----:B------:R-:W-:Y:S02]  /*1b10*/  HFMA2 R15, -RZ, RZ, 0, 0 ;  /* 0x00000000ff0f7431 */ /* 0x000fe400000001ff */
[----:B------:R-:W-:Y:S01]  /*1b20*/  VIADD R16, R0, 0x32e00 ;  /* 0x00032e0000107836 */ /* 0x000fe20000000000 */
[----:B------:R-:W-:-:S07]  /*1b30*/  SHF.L.U32 R7, R7, 0x7, RZ ;  /* 0x0000000707077819 */ /* 0x000fce00000006ff */
.L_x_29:
[----:B------:R-:W-:Y:S01]  /*1b40*/  LOP3.LUT R18, R14, 0x1, RZ, 0x3c, !PT ;  /* 0x000000010e127812 */ /* 0x000fe200078e3cff */
[C---:B------:R-:W-:Y:S01]  /*1b50*/  IMAD R17, R5.reuse, 0x8, R16 ;  /* 0x0000000805117824 */ /* 0x040fe200078e0210 */
[----:B------:R-:W-:Y:S05]  /*1b60*/  YIELD ;  /* 0x0000000000007946 */ /* 0x000fea0003800000 */
[----:B------:R-:W-:Y:S01]  /*1b70*/  IMAD.U32 R4, R18, -0x80000000, RZ ;  /* 0x8000000012047824 */ /* 0x000fe200078e00ff */
[C---:B------:R-:W-:Y:S01]  /*1b80*/  ISETP.NE.AND P0, PT, R5.reuse, 0x4, PT ;  /* 0x000000040500780c */ /* 0x040fe20003f05270 */
[C---:B------:R-:W-:Y:S02]  /*1b90*/  VIADD R3, R5.reuse, 0x1 ;  /* 0x0000000105037836 */ /* 0x040fe40000000000 */
[----:B------:R-:W1:Y:S01]  /*1ba0*/  SYNCS.PHASECHK.TRANS64.TRYWAIT P1, [R17+URZ+0x28], R4 ;  /* 0x00002804110075a7 */ /* 0x000e6200080211ff */
[--C-:B------:R-:W-:Y:S02]  /*1bb0*/  IMAD R18, R5, 0x4000, R0.reuse ;  /* 0x0000400005127824 */ /* 0x100fe400078e0200 */
[----:B------:R-:W-:Y:S01]  /*1bc0*/  SEL R3, R3, RZ, P0 ;  /* 0x000000ff03037207 */ /* 0x000fe20000000000 */
[----:B------:R-:W-:Y:S03]  /*1bd0*/  IMAD R2, R5, 0x5000, R0 ;  /* 0x0000500005027824 */ /* 0x000fe600078e0200 */
[----:B------:R-:W-:Y:S04]  /*1be0*/  ISETP.NE.AND P0, PT, R3, RZ, PT ;  /* 0x000000ff0300720c */ /* 0x000fe80003f05270 */
[----:B------:R-:W-:Y:S01]  /*1bf0*/  SEL R19, RZ, 0x1, P0 ;  /* 0x00000001ff137807 */ /* 0x000fe20000000000 */
[----:B-1----:R-:W-:Y:S08]  /*1c00*/  @!P1 BRA `(.L_x_25) ;  /* 0x0000002400189947 */ /* 0x002ff00003800000 */
.L_x_62:
[----:B------:R-:W-:Y:S01]  /*1c10*/  IADD3 R22, P1, PT, R12, 0x40, RZ ;  /* 0x000000400c167810 */ /* 0x000fe20007f3e0ff */
[----:B------:R-:W-:Y:S01]  /*1c20*/  IMAD R21, R3, 0x8, R16 ;  /* 0x0000000803157824 */ /* 0x000fe200078e0210 */
[----:B------:R-:W-:Y:S01]  /*1c30*/  LOP3.LUT R14, R14, R19, RZ, 0x3c, !PT ;  /* 0x000000130e0e7212 */ /* 0x000fe200078e3cff */
[----:B------:R-:W-:Y:S01]  /*1c40*/  UMOV UR20, 0x0 ;  /* 0x0000000000147882 */ /* 0x000fe20000000000 */
[----:B------:R-:W-:Y:S01]  /*1c50*/  R2UR UR12, R18 ;  /* 0x00000000120c72ca */ /* 0x000fe200000e0000 */
[--C-:B------:R-:W-:Y:S01]  /*1c60*/  IMAD R18, R5, 0x200, R0.reuse ;  /* 0x0000020005127824 */ /* 0x100fe200078e0200 */
[----:B------:R-:W-:Y:S01]  /*1c70*/  R2UR UR14, R11 ;  /* 0x000000000b0e72ca */ /* 0x000fe200000e0000 */
[--C-:B-1----:R-:W-:Y:S01]  /*1c80*/  IMAD.X R23, RZ, RZ, R13.reuse, P1 ;  /* 0x000000ffff177224 */ /* 0x102fe200008e060d */
[----:B------:R-:W1:Y:S01]  /*1c90*/  LDCU.64 UR18, c[0x0][0x348] ;  /* 0x00006900ff1277ac */ /* 0x000e620008000a00 */
[--C-:B------:R-:W-:Y:S01]  /*1ca0*/  IMAD R19, R5, 0x400, R0.reuse ;  /* 0x0000040005137824 */ /* 0x100fe200078e0200 */
[----:B------:R-:W-:Y:S01]  /*1cb0*/  R2UR UR4, R18 ;  /* 0x00000000120472ca */ /* 0x000fe200000e0000 */
[----:B------:R-:W-:Y:S01]  /*1cc0*/  IMAD.MOV.U32 R26, RZ, RZ, 0x9480 ;  /* 0x00009480ff1a7424 */ /* 0x000fe200078e00ff */
[----:B------:R-:W-:Y:S01]  /*1cd0*/  IADD3 R18, P0, PT, R12, 0xc0, RZ ;  /* 0x000000c00c127810 */ /* 0x000fe20007f1e0ff */
[----:B------:R-:W-:Y:S01]  /*1ce0*/  UMOV UR21, 0x10000000 ;  /* 0x1000000000157882 */ /* 0x000fe20000000000 */
[----:B------:R-:W-:Y:S01]  /*1cf0*/  R2UR UR8, R2 ;  /* 0x00000000020872ca */ /* 0x000fe200000e0000 */
[----:B------:R-:W-:Y:S01]  /*1d00*/  VIADD R4, R3, 0x1 ;  /* 0x0000000103047836 */ /* 0x000fe20000000000 */
[----:B------:R-:W-:Y:S01]  /*1d10*/  R2UR UR13, R17 ;  /* 0x00000000110d72ca */ /* 0x000fe200000e0000 */
[----:B------:R-:W-:Y:S01]  /*1d20*/  UIADD3 UR12, UPT, UPT, UR12, 0x4000, URZ ;  /* 0x000040000c0c7890 */ /* 0x000fe2000fffe0ff */
[----:B------:R-:W-:Y:S01]  /*1d30*/  R2UR UR15, R7 ;  /* 0x00000000070f72ca */ /* 0x000fe200000e0000 */
[----:B------:R-:W-:Y:S01]  /*1d40*/  UIADD3 UR14, UPT, UPT, UR14, -0x100, URZ ;  /* 0xffffff000e0e7890 */ /* 0x000fe2000fffe0ff */
[----:B------:R-:W-:Y:S01]  /*1d50*/  R2UR UR28, R22 ;  /* 0x00000000161c72ca */ /* 0x000fe200000e0000 */
[--C-:B------:R-:W-:Y:S01]  /*1d60*/  IMAD R2, R3, 0x5000, R0.reuse ;  /* 0x0000500003027824 */ /* 0x100fe200078e0200 */
[----:B------:R-:W-:Y:S01]  /*1d70*/  R2UR UR29, R23 ;  /* 0x00000000171d72ca */ /* 0x000fe200000e0000 */
[----:B------:R-:W-:Y:S01]  /*1d80*/  UIADD3 UR4, UPT, UPT, UR4, 0x31000, URZ ;  /* 0x0003100004047890 */ /* 0x000fe2000fffe0ff */
[----:B------:R-:W-:Y:S01]  /*1d90*/  R2UR UR16, R19 ;  /* 0x00000000131072ca */ /* 0x000fe200000e0000 */
[----:B------:R-:W-:Y:S01]  /*1da0*/  IMAD.X R19, RZ, RZ, R13, P0 ;  /* 0x000000ffff137224 */ /* 0x000fe200000e060d */
[----:B------:R-:W-:Y:S01]  /*1db0*/  R2UR UR26, R18 ;  /* 0x00000000121a72ca */ /* 0x000fe200000e0000 */
[----:B------:R-:W-:Y:S01]  /*1dc0*/  UIADD3 UR8, UPT, UPT, UR8, 0x18000, URZ ;  /* 0x0001800008087890 */ /* 0x000fe2000fffe0ff */
[----:B------:R-:W-:Y:S01]  /*1dd0*/  R2UR UR11, R6 ;  /* 0x00000000060b72ca */ /* 0x000fe200000e0000 */
[----:B-1----:R-:W-:Y:S01]  /*1de0*/  UIADD3 UR24, UP1, UPT, UR18, 0x140, URZ ;  /* 0x0000014012187890 */ /* 0x002fe2000ff3e0ff */
[----:B------:R-:W-:Y:S01]  /*1df0*/  R2UR UR27, R19 ;  /* 0x00000000131b72ca */ /* 0x000fe200000e0000 */
[----:B------:R-:W-:Y:S01]  /*1e00*/  UMOV UR9, UR13 ;  /* 0x0000000d00097c82 */ /* 0x000fe20008000000 */
[----:B------:R-:W-:Y:S01]  /*1e10*/  R2UR UR7, R15 ;  /* 0x000000000f0772ca */ /* 0x000fe200000e0000 */
[----:B------:R-:W-:Y:S01]  /*1e20*/  UMOV UR10, UR14 ;  /* 0x0000000e000a7c82 */ /* 0x000fe20008000000 */
[----:B------:R-:W-:Y:S01]  /*1e30*/  UIADD3.X UR25, UPT, UPT, URZ, UR19, URZ, UP1, !UPT ;  /* 0x00000013ff197290 */ /* 0x000fe20008ffe4ff */
[----:B------:R1:W-:Y:S01]  /*1e40*/  UTMALDG.2D [UR12], [UR28], desc[UR20] ;  /* 0x0000140c1c0075b4 */ /* 0x0003e20008009000 */
[----:B------:R-:W-:Y:S01]  /*1e50*/  UIADD3 UR22, UP0, UPT, UR18, 0x1c0, URZ ;  /* 0x000001c012167890 */ /* 0x000fe2000ff1e0ff */
[----:B------:R-:W-:Y:S01]  /*1e60*/  LOP3.LUT R25, R14, 0x1, RZ, 0x3c, !PT ;  /* 0x000000010e197812 */ /* 0x000fe200078e3cff */
[----:B------:R-:W-:Y:S01]  /*1e70*/  UMOV UR5, UR13 ;  /* 0x0000000d00057c82 */ /* 0x000fe20008000000 */
[----:B------:R-:W-:Y:S01]  /*1e80*/  UMOV UR6, UR15 ;  /* 0x0000000f00067c82 */ /* 0x000fe20008000000 */
[----:B------:R-:W-:Y:S01]  /*1e90*/  UIADD3 UR16, UPT, UPT, UR16, 0x31a00, URZ ;  /* 0x00031a0010107890 */ /* 0x000fe2000fffe0ff */
[----:B------:R-:W-:Y:S01]  /*1ea0*/  ISETP.NE.AND P0, PT, R3, 0x4, PT ;  /* 0x000000040300780c */ /* 0x000fe20003f05270 */
[----:B------:R-:W-:Y:S01]  /*1eb0*/  UIADD3.X UR23, UPT, UPT, URZ, UR19, URZ, UP0, !UPT ;  /* 0x00000013ff177290 */ /* 0x000fe200087fe4ff */
[----:B------:R1:W-:Y:S01]  /*1ec0*/  UTMALDG.2D [UR8], [UR26], desc[UR20] ;  /* 0x000014081a0075b4 */ /* 0x0003e20008009000 */
[----:B------:R-:W-:Y:S01]  /*1ed0*/  UMOV UR17, UR13 ;  /* 0x0000000d00117c82 */ /* 0x000fe20008000000 */
[----:B------:R-:W-:Y:S01]  /*1ee0*/  UMOV UR18, UR11 ;  /* 0x0000000b00127c82 */ /* 0x000fe20008000000 */
[----:B------:R-:W-:Y:S01]  /*1ef0*/  UMOV UR19, UR7 ;  /* 0x0000000700137c82 */ /* 0x000fe20008000000 */
[----:B------:R-:W-:Y:S01]  /*1f00*/  IMAD.U32 R24, R25, -0x80000000, RZ ;  /* 0x8000000019187824 */ /* 0x000fe200078e00ff */
[----:B------:R1:W-:Y:S03]  /*1f10*/  UTMALDG.2D [UR4], [UR24], desc[UR20] ;  /* 0x00001404180075b4 */ /* 0x0003e60008009000 */
[----:B------:R1:W-:Y:S01]  /*1f20*/  UTMALDG.2D [UR16], [UR22], desc[UR20] ;  /* 0x00001410160075b4 */ /* 0x0003e20008009000 */
[----:B------:R2:W-:Y:S01]  /*1f30*/  SYNCS.ARRIVE.TRANS64 RZ, [R17+URZ], R26 ;  /* 0x0000001a11ff79a7 */ /* 0x0005e200080000ff */
[----:B------:R-:W3:Y:S01]  /*1f40*/  SYNCS.PHASECHK.TRANS64.TRYWAIT P1, [R21+URZ+0x28], R24 ;  /* 0x00002818150075a7 */ /* 0x000ee200080211ff */
[----:B--2---:R-:W-:Y:S01]  /*1f50*/  IMAD R17, R3, 0x4000, R0 ;  /* 0x0000400003117824 */ /* 0x004fe200078e0200 */
[----:B------:R-:W-:Y:S01]  /*1f60*/  SEL R3, R4, RZ, P0 ;  /* 0x000000ff04037207 */ /* 0x000fe20000000000 */
[----:B-1-3--:R-:W-:Y:S06]  /*1f70*/  @!P1 BRA `(.L_x_26) ;  /* 0x0000002000589947 */ /* 0x00afec0003800000 */
.L_x_64:
[----:B------:R-:W-:Y:S01]  /*1f80*/  R2UR UR8, R17 ;  /* 0x00000000110872ca */ /* 0x000fe200000e0000 */
[----:B------:R-:W-:Y:S01]  /*1f90*/  UMOV UR14, 0x0 ;  /* 0x00000000000e7882 */ /* 0x000fe20000000000 */
[----:B------:R-:W-:Y:S01]  /*1fa0*/  R2UR UR10, R11 ;  /* 0x000000000b0a72ca */ /* 0x000fe200000e0000 */
[----:B------:R-:W-:Y:S01]  /*1fb0*/  UMOV UR15, 0x10000000 ;  /* 0x10000000000f7882 */ /* 0x000fe20000000000 */
[----:B------:R-:W-:Y:S01]  /*1fc0*/  R2UR UR4, R2 ;  /* 0x00000000020472ca */ /* 0x000fe200000e0000 */
[----:B------:R-:W-:Y:S01]  /*1fd0*/  IMAD.MOV.U32 R4, RZ, RZ, 0x9000 ;  /* 0x00009000ff047424 */ /* 0x000fe200078e00ff */
[----:B------:R-:W-:Y:S01]  /*1fe0*/  R2UR UR9, R21 ;  /* 0x00000000150972ca */ /* 0x000fe200000e0000 */
[C---:B------:R-:W-:Y:S01]  /*1ff0*/  IMAD R17, R3.reuse, 0x8, R16 ;  /* 0x0000000803117824 */ /* 0x040fe200078e0210 */
[----:B------:R-:W-:Y:S01]  /*2000*/  R2UR UR16, R22 ;  /* 0x00000000161072ca */ /* 0x000fe200000e0000 */
[----:B------:R-:W-:Y:S01]  /*2010*/  VIADD R5, R3, 0x1 ;  /* 0x0000000103057836 */ /* 0x000fe20000000000 */
[----:B------:R-:W-:Y:S01]  /*2020*/  R2UR UR17, R23 ;  /* 0x00000000171172ca */ /* 0x000fe200000e0000 */
[--C-:B------:R-:W-:Y:S01]  /*2030*/  IMAD R2, R3, 0x5000, R0.reuse ;  /* 0x0000500003027824 */ /* 0x100fe200078e0200 */
[----:B------:R-:W-:Y:S01]  /*2040*/  R2UR UR11, R7 ;  /* 0x00000000070b72ca */ /* 0x000fe200000e0000 */
[----:B------:R-:W-:Y:S01]  /*2050*/  UIADD3 UR8, UPT, UPT, UR8, 0x4000, URZ ;  /* 0x0000400008087890 */ /* 0x000fe2000fffe0ff */
[----:B------:R-:W-:Y:S01]  /*2060*/  R2UR UR12, R18 ;  /* 0x00000000120c72ca */ /* 0x000fe200000e0000 */
[----:B------:R-:W-:Y:S01]  /*2070*/  UIADD3 UR10, UPT, UPT, UR10, -0x80, URZ ;  /* 0xffffff800a0a7890 */ /* 0x000fe2000fffe0ff */
[----:B------:R-:W-:Y:S01]  /*2080*/  R2UR UR13, R19 ;  /* 0x00000000130d72ca */ /* 0x000fe200000e0000 */
[----:B------:R-:W-:Y:S01]  /*2090*/  UIADD3 UR4, UPT, UPT, UR4, 0x18000, URZ ;  /* 0x0001800004047890 */ /* 0x000fe2000fffe0ff */
[----:B------:R-:W-:Y:S01]  /*20a0*/  R2UR UR7, R6 ;  /* 0x00000000060772ca */ /* 0x000fe200000e0000 */
[----:B------:R-:W-:Y:S01]  /*20b0*/  UMOV UR5, UR9 ;  /* 0x0000000900057c82 */ /* 0x000fe20008000000 */
[C---:B------:R-:W-:Y:S02]  /*20c0*/  ISETP.NE.AND P0, PT, R3.reuse, RZ, PT ;  /* 0x000000ff0300720c */ /* 0x040fe40003f05270 */
[----:B------:R-:W-:Y:S02]  /*20d0*/  UMOV UR6, UR10 ;  /* 0x0000000a00067c82 */ /* 0x000fe40008000000 */
[----:B-1----:R-:W-:Y:S01]  /*20e0*/  SEL R25, RZ, 0x1, P0 ;  /* 0x00000001ff197807 */ /* 0x002fe20000000000 */
[----:B------:R1:W-:Y:S01]  /*20f0*/  UTMALDG.2D [UR8], [UR16], desc[UR14] ;  /* 0x00000e08100075b4 */ /* 0x0003e20008009000 */
[----:B------:R-:W-:Y:S02]  /*2100*/  ISETP.NE.AND P0, PT, R3, 0x4, PT ;  /* 0x000000040300780c */ /* 0x000fe40003f05270 */
[----:B------:R-:W-:Y:S02]  /*2110*/  LOP3.LUT R14, R14, R25, RZ, 0x3c, !PT ;  /* 0x000000190e0e7212 */ /* 0x000fe400078e3cff */
[----:B------:R-:W-:Y:S02]  /*2120*/  SEL R5, R5, RZ, P0 ;  /* 0x000000ff05057207 */ /* 0x000fe40000000000 */
[----:B------:R-:W-:Y:S01]  /*2130*/  LOP3.LUT R25, R14, 0x1, RZ, 0x3c, !PT ;  /* 0x000000010e197812 */ /* 0x000fe200078e3cff */
[----:B------:R1:W-:Y:S01]  /*2140*/  UTMALDG.2D [UR4], [UR12], desc[UR14] ;  /* 0x00000e040c0075b4 */ /* 0x0003e20008009000 */
[----:B------:R2:W-:Y:S01]  /*2150*/  SYNCS.ARRIVE.TRANS64 RZ, [R21+URZ], R4 ;  /* 0x0000000415ff79a7 */ /* 0x0005e200080000ff */
[----:B------:R-:W-:Y:S02]  /*2160*/  ISETP.NE.AND P0, PT, R5, RZ, PT ;  /* 0x000000ff0500720c */ /* 0x000fe40003f05270 */
[----:B------:R-:W-:Y:S04]  /*2170*/  IMAD.U32 R24, R25, -0x80000000, RZ ;  /* 0x8000000019187824 */ /* 0x000fe800078e00ff */
[----:B------:R-:W3:Y:S01]  /*2180*/  SYNCS.PHASECHK.TRANS64.TRYWAIT P1, [R17+URZ+0x28], R24 ;  /* 0x00002818110075a7 */ /* 0x000ee200080211ff */
[----:B--2---:R-:W-:Y:S01]  /*2190*/  IMAD R21, R3, 0x4000, R0 ;  /* 0x0000400003157824 */ /* 0x004fe200078e0200 */
[----:B-1-3--:R-:W-:Y:S06]  /*21a0*/  @!P1 BRA `(.L_x_27) ;  /* 0x0000001c00e49947 */ /* 0x00afec0003800000 */
.L_x_66:
[----:B------:R-:W-:Y:S01]  /*21b0*/  R2UR UR8, R21 ;  /* 0x00000000150872ca */ /* 0x000fe200000e0000 */
[----:B------:R-:W-:Y:S01]  /*21c0*/  UMOV UR14, 0x0 ;  /* 0x00000000000e7882 */ /* 0x000fe20000000000 */
[----:B------:R-:W-:Y:S01]  /*21d0*/  R2UR UR4, R2 ;  /* 0x00000000020472ca */ /* 0x000fe200000e0000 */
[----:B------:R-:W-:Y:S01]  /*21e0*/  UMOV UR15, 0x10000000 ;  /* 0x10000000000f7882 */ /* 0x000fe20000000000 */
[----:B------:R-:W-:Y:S01]  /*21f0*/  R2UR UR9, R17 ;  /* 0x00000000110972ca */ /* 0x000fe200000e0000 */
[----:B------:R-:W-:Y:S01]  /*2200*/  IMAD R3, R5, 0x8, R16 ;  /* 0x0000000805037824 */ /* 0x000fe200078e0210 */
[----:B------:R-:W-:Y:S02]  /*2210*/  R2UR UR10, R11 ;  /* 0x000000000b0a72ca */ /* 0x000fe400000e0000 */
[----:B------:R-:W-:Y:S02]  /*2220*/  R2UR UR16, R22 ;  /* 0x00000000161072ca */ /* 0x000fe400000e0000 */
[----:B------:R-:W-:Y:S02]  /*2230*/  R2UR UR17, R23 ;  /* 0x00000000171172ca */ /* 0x000fe400000e0000 */
[----:B------:R-:W-:Y:S01]  /*2240*/  R2UR UR11, R7 ;  /* 0x00000000070b72ca */ /* 0x000fe200000e0000 */
[----:B------:R-:W-:Y:S01]  /*2250*/  UIADD3 UR8, UPT, UPT, UR8, 0x4000, URZ ;  /* 0x0000400008087890 */ /* 0x000fe2000fffe0ff */
[----:B------:R-:W-:Y:S01]  /*2260*/  R2UR UR12, R18 ;  /* 0x00000000120c72ca */ /* 0x000fe200000e0000 */
[----:B------:R-:W-:Y:S01]  /*2270*/  UIADD3 UR4, UPT, UPT, UR4, 0x18000, URZ ;  /* 0x0001800004047890 */ /* 0x000fe2000fffe0ff */
[----:B------:R-:W-:Y:S01]  /*2280*/  R2UR UR13, R19 ;  /* 0x00000000130d72ca */ /* 0x000fe200000e0000 */
[----:B------:R-:W-:Y:S01]  /*2290*/  UMOV UR5, UR9 ;  /* 0x0000000900057c82 */ /* 0x000fe20008000000 */
[----:B------:R-:W-:Y:S01]  /*22a0*/  R2UR UR7, R6 ;  /* 0x00000000060772ca */ /* 0x000fe200000e0000 */
[----:B------:R-:W-:Y:S01]  /*22b0*/  UMOV UR6, UR10 ;  /* 0x0000000a00067c82 */ /* 0x000fe20008000000 */
[----:B------:R-:W-:Y:S04]  /*22c0*/  SEL R21, RZ, 0x1, P0 ;  /* 0x00000001ff157807 */ /* 0x000fe80000000000 */
[----:B------:R-:W-:Y:S01]  /*22d0*/  LOP3.LUT R14, R14, R21, RZ, 0x3c, !PT ;  /* 0x000000150e0e7212 */ /* 0x000fe200078e3cff */
[----:B------:R2:W-:Y:S03]  /*22e0*/  UTMALDG.2D [UR8], [UR16], desc[UR14] ;  /* 0x00000e08100075b4 */ /* 0x0005e60008009000 */
[----:B------:R-:W-:Y:S03]  /*22f0*/  LOP3.LUT R21, R14, 0x1, RZ, 0x3c, !PT ;  /* 0x000000010e157812 */ /* 0x000fe600078e3cff */
[----:B------:R2:W-:Y:S01]  /*2300*/  UTMALDG.2D [UR4], [UR12], desc[UR14] ;  /* 0x00000e040c0075b4 */ /* 0x0005e20008009000 */
[----:B------:R2:W-:Y:S01]  /*2310*/  SYNCS.ARRIVE.TRANS64 RZ, [R17+URZ], R4 ;  /* 0x0000000411ff79a7 */ /* 0x0005e200080000ff */
[----:B------:R-:W-:Y:S02]  /*2320*/  IMAD.U32 R24, R21, -0x80000000, RZ ;  /* 0x8000000015187824 */ /* 0x000fe400078e00ff */
[----:B------:R-:W-:Y:S02]  /*2330*/  VIADD R21, R11, 0x80 ;  /* 0x000000800b157836 */ /* 0x000fe40000000000 */
[----:B------:R-:W3:Y:S02]  /*2340*/  SYNCS.PHASECHK.TRANS64.TRYWAIT P0, [R3+URZ+0x28], R24 ;  /* 0x00002818030075a7 */ /* 0x000ee400080011ff */
[----:B--23--:R-:W-:Y:S05]  /*2350*/  @!P0 BRA `(.L_x_28) ;  /* 0x0000001c00908947 */ /* 0x00cfea0003800000 */
.L_x_68:
[----:B------:R-:W-:Y:S01]  /*2360*/  R2UR UR16, R22 ;  /* 0x00000000161072ca */ /* 0x000fe200000e0000 */
[--C-:B-1----:R-:W-:Y:S01]  /*2370*/  IMAD R17, R5, 0x4000, R0.reuse ;  /* 0x0000400005117824 */ /* 0x102fe200078e0200 */
[----:B------:R-:W-:Y:S01]  /*2380*/  R2UR UR17, R23 ;  /* 0x00000000171172ca */ /* 0x000fe200000e0000 */
[----:B------:R-:W-:Y:S01]  /*2390*/  UMOV UR14, 0x0 ;  /* 0x00000000000e7882 */ /* 0x000fe20000000000 */
[----:B------:R-:W-:Y:S01]  /*23a0*/  R2UR UR10, R21 ;  /* 0x00000000150a72ca */ /* 0x000fe200000e0000 */
[----:B------:R-:W-:Y:S01]  /*23b0*/  UMOV UR15, 0x10000000 ;  /* 0x10000000000f7882 */ /* 0x000fe20000000000 */
[----:B------:R-:W-:Y:S01]  /*23c0*/  R2UR UR8, R17 ;  /* 0x00000000110872ca */ /* 0x000fe200000e0000 */
[----:B------:R-:W-:Y:S01]  /*23d0*/  IMAD R2, R5, 0x5000, R0 ;  /* 0x0000500005027824 */ /* 0x000fe200078e0200 */
[----:B------:R-:W-:Y:S01]  /*23e0*/  R2UR UR9, R3 ;  /* 0x00000000030972ca */ /* 0x000fe200000e0000 */
[----:B------:R-:W-:Y:S01]  /*23f0*/  VIADD R17, R5, 0x1 ;  /* 0x0000000105117836 */ /* 0x000fe20000000000 */
[----:B------:R-:W-:Y:S01]  /*2400*/  R2UR UR11, R7 ;  /* 0x00000000070b72ca */ /* 0x000fe200000e0000 */
[----:B------:R-:W-:Y:S01]  /*2410*/  VIADD R11, R11, 0x200 ;  /* 0x000002000b0b7836 */ /* 0x000fe20000000000 */
[----:B------:R-:W-:Y:S01]  /*2420*/  R2UR UR4, R2 ;  /* 0x00000000020472ca */ /* 0x000fe200000e0000 */
[----:B------:R-:W-:Y:S01]  /*2430*/  VIADD R15, R15, 0x1 ;  /* 0x000000010f0f7836 */ /* 0x000fe20000000000 */
[----:B------:R-:W-:Y:S02]  /*2440*/  R2UR UR12, R18 ;  /* 0x00000000120c72ca */ /* 0x000fe400000e0000 */
[----:B------:R-:W-:Y:S01]  /*2450*/  R2UR UR13, R19 ;  /* 0x00000000130d72ca */ /* 0x000fe200000e0000 */
[----:B------:R-:W-:Y:S01]  /*2460*/  UMOV UR6, UR10 ;  /* 0x0000000a00067c82 */ /* 0x000fe20008000000 */
[----:B------:R-:W-:Y:S01]  /*2470*/  R2UR UR7, R6 ;  /* 0x00000000060772ca */ /* 0x000fe200000e0000 */
[----:B------:R-:W-:Y:S01]  /*2480*/  UIADD3 UR8, UPT, UPT, UR8, 0x4000, URZ ;  /* 0x0000400008087890 */ /* 0x000fe2000fffe0ff */
[----:B------:R-:W-:Y:S01]  /*2490*/  ISETP.NE.AND P0, PT, R5, 0x4, PT ;  /* 0x000000040500780c */ /* 0x000fe20003f05270 */
[----:B------:R-:W-:Y:S03]  /*24a0*/  UMOV UR5, UR9 ;  /* 0x0000000900057c82 */ /* 0x000fe60008000000 */
[----:B------:R-:W-:Y:S01]  /*24b0*/  SEL R5, R17, RZ, P0 ;  /* 0x000000ff11057207 */ /* 0x000fe20000000000 */
[----:B------:R-:W-:Y:S01]  /*24c0*/  UIADD3 UR4, UPT, UPT, UR4, 0x18000, URZ ;  /* 0x0001800004047890 */ /* 0x000fe2000fffe0ff */
[----:B------:R-:W-:Y:S02]  /*24d0*/  ISETP.NE.AND P0, PT, R11, 0x1d00, PT ;  /* 0x00001d000b00780c */ /* 0x000fe40003f05270 */
[----:B------:R1:W-:Y:S01]  /*24e0*/  UTMALDG.2D [UR8], [UR16], desc[UR14] ;  /* 0x00000e08100075b4 */ /* 0x0003e20008009000 */
[----:B------:R-:W-:Y:S05]  /*24f0*/  ISETP.NE.AND P1, PT, R5, RZ, PT ;  /* 0x000000ff0500720c */ /* 0x000fea0003f25270 */
[----:B------:R1:W-:Y:S01]  /*2500*/  UTMALDG.2D [UR4], [UR12], desc[UR14] ;  /* 0x00000e040c0075b4 */ /* 0x0003e20008009000 */
[----:B------:R2:W-:Y:S02]  /*2510*/  SYNCS.ARRIVE.TRANS64 RZ, [R3+URZ], R4 ;  /* 0x0000000403ff79a7 */ /* 0x0005e400080000ff */
[----:B--2---:R-:W-:Y:S04]  /*2520*/  SEL R3, RZ, 0x1, P1 ;  /* 0x00000001ff037807 */ /* 0x004fe80000800000 */
[----:B------:R-:W-:Y:S01]  /*2530*/  LOP3.LUT R14, R14, R3, RZ, 0x3c, !PT ;  /* 0x000000030e0e7212 */ /* 0x000fe200078e3cff */
[----:B-1----:R-:W-:Y:S06]  /*2540*/  @P0 BRA `(.L_x_29) ;  /* 0xfffffff4007c0947 */ /* 0x002fec000383ffff */
[----:B------:R-:W-:-:S13]  /*2550*/  ISETP.NE.AND P0, PT, R10, R8, PT ;  /* 0x000000080a00720c */ /* 0x000fda0003f05270 */
[----:B------:R-:W-:Y:S05]  /*2560*/  @!P0 EXIT ;  /* 0x000000000000894d */ /* 0x000fea0003800000 */
[----:B------:R-:W-:-:S05]  /*2570*/  IADD3 R10, PT, PT, R10, 0x1, RZ ;  /* 0x000000010a0a7810 */ /* 0x000fca0007ffe0ff */
[----:B------:R-:W-:Y:S01]  /*2580*/  IMAD R0, R10, 0x94, R9 ;  /* 0x000000940a007824 */ /* 0x000fe200078e0209 */
[----:B------:R-:W-:Y:S06]  /*2590*/  BRA `(.L_x_30) ;  /* 0xfffffff400047947 */ /* 0x000fec000383ffff */
.L_x_13:
[----:B------:R-:W-:-:S04]  /*25a0*/  LOP3.LUT R0, R3, 0xfffffffc, RZ, 0xc0, !PT ;  /* 0xfffffffc03007812 */ /* 0x000fc800078ec0ff */
[----:B------:R-:W-:-:S13]  /*25b0*/  ISETP.NE.AND P0, PT, R0, 0x4, PT ;  /* 0x000000040000780c */ /* 0x000fda0003f05270 */
[----:B-1----:R-:W-:Y:S05]  /*25c0*/  @P0 EXIT ;  /* 0x000000000000094d */ /* 0x002fea0003800000 */
[----:B------:R-:W1:Y:S01]  /*25d0*/  S2R R0, SR_CgaCtaId ;  /* 0x0000000000007919 */ /* 0x000e620000008800 */
[----:B------:R-:W-:-:S04]  /*25e0*/  MOV R5, 0x400 ;  /* 0x0000040000057802 */ /* 0x000fc80000000f00 */
[----:B-1----:R-:W-:-:S05]  /*25f0*/  LEA R0, R0, R5, 0x18 ;  /* 0x0000000500007211 */ /* 0x002fca00078ec0ff */
[----:B------:R-:W1:Y:S02]  /*2600*/  LDS R4, [R0+0x32e98] ;  /* 0x032e980000047984 */ /* 0x000e640000000800 */
[----:B-1----:R-:W-:-:S13]  /*2610*/  ISETP.NE.AND P0, PT, R4, RZ, PT ;  /* 0x000000ff0400720c */ /* 0x002fda0003f05270 */
[----:B------:R-:W-:Y:S05]  /*2620*/  @!P0 BRA `(.L_x_31) ;  /* 0x0000000000048947 */ /* 0x000fea0003800000 */
[----:B------:R-:W-:Y:S05]  /*2630*/  BPT.TRAP 0x1 ;  /* 0x000000040000795c */ /* 0x000fea0000300000 */
.L_x_31:
[----:B------:R-:W1:Y:S01]  /*2640*/  S2UR UR4, SR_CTAID.X ;  /* 0x00000000000479c3 */ /* 0x000e620000002500 */
[----:B------:R-:W-:Y:S02]  /*2650*/  IADD3 R3, PT, PT, R3, -0x4, RZ ;  /* 0xfffffffc03037810 */ /* 0x000fe40007ffe0ff */
[----:B-1----:R-:W-:-:S13]  /*2660*/  ISETP.LE.U32.AND P0, PT, R2, UR4, PT ;  /* 0x0000000402007c0c */ /* 0x002fda000bf03070 */
[----:B------:R-:W-:Y:S05]  /*2670*/  @P0 BRA `(.L_x_32) ;  /* 0x0000001400880947 */ /* 0x000fea0003800000 */
[----:B------:R-:W-:Y:S02]  /*2680*/  IMAD.U32 R31, RZ, RZ, UR4 ;  /* 0x00000004ff1f7e24 */ /* 0x000fe4000f8e00ff */
[----:B------:R-:W-:Y:S02]  /*2690*/  IMAD.SHL.U32 R21, R21, 0x4, RZ ;  /* 0x0000000415157824 */ /* 0x000fe400078e00ff */
[----:B------:R-:W-:Y:S01]  /*26a0*/  IMAD.SHL.U32 R30, R3, 0x800, RZ ;  /* 0x00000800031e7824 */ /* 0x000fe200078e00ff */
[----:B------:R-:W-:Y:S01]  /*26b0*/  LOP3.LUT R5, RZ, R31, RZ, 0x33, !PT ;  /* 0x0000001fff057212 */ /* 0x000fe200078e33ff */
[C---:B------:R-:W-:Y:S01]  /*26c0*/  VIADD R27, R21.reuse, 0x1 ;  /* 0x00000001151b7836 */ /* 0x040fe20000000000 */
[----:B------:R-:W-:Y:S01]  /*26d0*/  SHF.R.U32.HI R29, RZ, 0x3, R21 ;  /* 0x00000003ff1d7819 */ /* 0x000fe20000011615 */
[----:B------:R-:W-:Y:S01]  /*26e0*/  IMAD.MOV.U32 R23, RZ, RZ, RZ ;  /* 0x000000ffff177224 */ /* 0x000fe200078e00ff */
[----:B------:R-:W-:Y:S01]  /*26f0*/  IADD3 R25, PT, PT, R21, 0x3, RZ ;  /* 0x0000000315197810 */ /* 0x000fe20007ffe0ff */
[----:B------:R-:W-:Y:S01]  /*2700*/  IMAD.IADD R22, R2, 0x1, R5 ;  /* 0x0000000102167824 */ /* 0x000fe200078e0205 */
[----:B------:R-:W-:Y:S01]  /*2710*/  LOP3.LUT R2, R29, 0x3, RZ, 0xc0, !PT ;  /* 0x000000031d027812 */ /* 0x000fe200078ec0ff */
[----:B------:R-:W-:Y:S01]  /*2720*/  VIADD R5, R21, 0x2 ;  /* 0x0000000215057836 */ /* 0x000fe20000000000 */
[----:B------:R-:W-:-:S02]  /*2730*/  PRMT R24, R31, 0x7610, R24 ;  /* 0x000076101f187816 */ /* 0x000fc40000000018 */
[----:B------:R-:W-:Y:S02]  /*2740*/  SHF.R.U32.HI R22, RZ, 0x2, R22 ;  /* 0x00000002ff167819 */ /* 0x000fe40000011616 */
[C---:B------:R-:W-:Y:S02]  /*2750*/  LOP3.LUT R28, R2.reuse, 0x4, R21, 0xf8, !PT ;  /* 0x00000004021c7812 */ /* 0x040fe400078ef815 */
[----:B------:R-:W-:Y:S01]  /*2760*/  LOP3.LUT R27, R2, 0x5, R27, 0x78, !PT ;  /* 0x00000005021b7812 */ /* 0x000fe200078e781b */
[----:B------:R-:W-:Y:S01]  /*2770*/  IMAD.HI.U32 R22, R22, 0x1bacf915, RZ ;  /* 0x1bacf91516167827 */ /* 0x000fe200078e00ff */
[C---:B------:R-:W-:Y:S02]  /*2780*/  LOP3.LUT R26, R2.reuse, 0x6, R5, 0x78, !PT ;  /* 0x00000006021a7812 */ /* 0x040fe400078e7805 */
[----:B------:R-:W-:Y:S02]  /*2790*/  LOP3.LUT R25, R2, 0x7, R25, 0x78, !PT ;  /* 0x0000000702197812 */ /* 0x000fe400078e7819 */
[----:B------:R-:W-:-:S02]  /*27a0*/  SHF.R.U32.HI R22, RZ, 0x2, R22 ;  /* 0x00000002ff167819 */ /* 0x000fc40000011616 */
[----:B------:R-:W-:-:S03]  /*27b0*/  MOV R21, 0xffffffff ;  /* 0xffffffff00157802 */ /* 0x000fc60000000f00 */
[----:B------:R-:W-:-:S07]  /*27c0*/  IMAD.MOV R22, RZ, RZ, -R22 ;  /* 0x000000ffff167224 */ /* 0x000fce00078e0a16 */
.L_x_49:
[----:B-1----:R-:W-:Y:S01]  /*27d0*/  IMAD.HI.U32 R35, R31, 0x4ec4ec4f, RZ ;  /* 0x4ec4ec4f1f237827 */ /* 0x002fe200078e00ff */
[----:B------:R-:W-:Y:S05]  /*27e0*/  YIELD ;  /* 0x0000000000007946 */ /* 0x000fea0003800000 */
[----:B------:R-:W-:Y:S01]  /*27f0*/  SHF.R.U32.HI R35, RZ, 0x7, R35 ;  /* 0x00000007ff237819 */ /* 0x000fe20000011623 */
[----:B------:R-:W-:Y:S01]  /*2800*/  VIADD R22, R22, 0x1 ;  /* 0x0000000116167836 */ /* 0x000fe20000000000 */
[----:B------:R-:W-:Y:S01]  /*2810*/  ISETP.NE.AND P2, PT, R3, RZ, PT ;  /* 0x000000ff0300720c */ /* 0x000fe20003f45270 */
[----:B------:R-:W-:Y:S01]  /*2820*/  VIADD R21, R21, 0x1 ;  /* 0x0000000115157836 */ /* 0x000fe20000000000 */
[C---:B------:R-:W-:Y:S01]  /*2830*/  PRMT R2, R35.reuse, 0x9910, RZ ;  /* 0x0000991023027816 */ /* 0x040fe200000000ff */
[----:B------:R-:W-:Y:S01]  /*2840*/  IMAD R45, R35, -0x10, R20 ;  /* 0xfffffff0232d7824 */ /* 0x000fe200078e0214 */
[----:B------:R-:W-:-:S03]  /*2850*/  ISETP.NE.AND P0, PT, R22, 0x1, PT ;  /* 0x000000011600780c */ /* 0x000fc60003f05270 */
[----:B------:R-:W-:Y:S01]  /*2860*/  IMAD R2, R2, 0x1a0, RZ ;  /* 0x000001a002027824 */ /* 0x000fe200078e02ff */
[----:B------:R-:W-:-:S03]  /*2870*/  VIMNMX.U32 R45, PT, PT, R45, 0x10, PT ;  /* 0x000000102d2d7848 */ /* 0x000fc60003fe0000 */
[----:B------:R-:W-:Y:S01]  /*2880*/  IMAD.MOV R5, RZ, RZ, -R2 ;  /* 0x000000ffff057224 */ /* 0x000fe200078e0a02 */
[----:B------:R-:W-:-:S04]  /*2890*/  MOV R2, 0x28e0 ;  /* 0x000028e000027802 */ /* 0x000fc80000000f00 */
[----:B------:R-:W-:-:S05]  /*28a0*/  PRMT R5, R5, 0x7710, RZ ;  /* 0x0000771005057816 */ /* 0x000fca00000000ff */
[----:B------:R-:W-:-:S05]  /*28b0*/  IMAD.IADD R44, R5, 0x1, R24 ;  /* 0x00000001052c7824 */ /* 0x000fca00078e0218 */
[----:B------:R-:W-:Y:S02]  /*28c0*/  LOP3.LUT R6, R44, 0xffff, RZ, 0xc0, !PT ;  /* 0x0000ffff2c067812 */ /* 0x000fe400078ec0ff */
[----:B------:R-:W-:Y:S05]  /*28d0*/  CALL.REL.NOINC `($__internal_3_$__cuda_sm20_div_u16) ;  /* 0x0000001800847944 */ /* 0x000fea0003c00000 */
[C---:B------:R-:W-:Y:S01]  /*28e0*/  IMAD.SHL.U32 R7, R21.reuse, 0x8, RZ ;  /* 0x0000000815077824 */ /* 0x040fe200078e00ff */
[----:B------:R-:W-:Y:S02]  /*28f0*/  SHF.R.U32.HI R5, RZ, 0x1, R21 ;  /* 0x00000001ff057819 */ /* 0x000fe40000011615 */
[----:B------:R-:W-:Y:S02]  /*2900*/  LOP3.LUT R32, R21, 0x1, RZ, 0xc0, !PT ;  /* 0x0000000115207812 */ /* 0x000fe400078ec0ff */
[----:B------:R-:W-:Y:S02]  /*2910*/  LOP3.LUT R7, R7, 0x8, RZ, 0xc0, !PT ;  /* 0x0000000807077812 */ /* 0x000fe400078ec0ff */
[----:B------:R-:W-:Y:S01]  /*2920*/  LOP3.LUT R5, R5, 0x1, RZ, 0xc0, !PT ;  /* 0x0000000105057812 */ /* 0x000fe200078ec0ff */
[----:B------:R-:W-:Y:S02]  /*2930*/  IMAD R32, R32, 0xa0, RZ ;  /* 0x000000a020207824 */ /* 0x000fe400078e02ff */
[----:B------:R-:W-:-:S02]  /*2940*/  IMAD.IADD R2, R0, 0x1, R7 ;  /* 0x0000000100027824 */ /* 0x000fc400078e0207 */
[----:B------:R-:W-:-:S04]  /*2950*/  IMAD.U32 R5, R5, -0x80000000, RZ ;  /* 0x8000000005057824 */ /* 0x000fc800078e00ff */
[----:B------:R-:W1:Y:S02]  /*2960*/  SYNCS.PHASECHK.TRANS64.TRYWAIT P1, [R2+URZ+0x32e78], R5 ;  /* 0x032e7805020075a7 */ /* 0x000e6400080211ff */
[----:B-1----:R-:W-:Y:S05]  /*2970*/  @!P1 BRA `(.L_x_33) ;  /* 0x0000001800209947 */ /* 0x002fea0003800000 */
.L_x_70:
[----:B------:R-:W-:Y:S01]  /*2980*/  NOP ;  /* 0x0000000000007918 */ /* 0x000fe20000000000 */
[----:B------:R-:W-:Y:S05]  /*2990*/  @P2 BRA `(.L_x_34) ;  /* 0x0000000000042947 */ /* 0x000fea0003800000 */
[----:B------:R-:W-:-:S04]  /*29a0*/  DEPBAR.LE SB0, 0x1 ;  /* 0x000080400000791a */ /* 0x000fc80000000000 */
.L_x_34:
[----:B------:R-:W-:Y:S05]  /*29b0*/  WARPSYNC.ALL ;  /* 0x0000000000007948 */ /* 0x000fea0003800000 */
[----:B------:R-:W-:Y:S01]  /*29c0*/  NOP ;  /* 0x0000000000007918 */ /* 0x000fe20000000000 */
[----:B------:R-:W-:Y:S01]  /*29d0*/  BAR.SYNC.DEFER_BLOCKING 0x8, 0x80 ;  /* 0x0202000000007b1d */ /* 0x000fe20000010000 */
[C---:B------:R-:W-:Y:S01]  /*29e0*/  R2UR UR5, R32.reuse ;  /* 0x00000000200572ca */ /* 0x040fe200000e0000 */
[----:B------:R-:W-:Y:S01]  /*29f0*/  IMAD R34, R23, 0x2000, R30 ;  /* 0x0000200017227824 */ /* 0x000fe200078e021e */
[----:B------:R-:W-:Y:S02]  /*2a00*/  R2UR UR4, R32 ;  /* 0x00000000200472ca */ /* 0x000fe400000e0000 */
[----:B------:R-:W-:Y:S01]  /*2a10*/  PRMT R46, R45, 0x9910, RZ ;  /* 0x000099102d2e7816 */ /* 0x000fe200000000ff */
[----:B------:R-:W-:Y:S01]  /*2a20*/  IMAD R34, R29, 0x80, R34 ;  /* 0x000000801d227824 */ /* 0x000fe200078e0222 */
[----:B------:R-:W-:-:S02]  /*2a30*/  PRMT R45, R33, 0x9910, RZ ;  /* 0x00009910212d7816 */ /* 0x000fc400000000ff */
[----:B------:R-:W-:Y:S01]  /*2a40*/  ISETP.NE.AND P1, PT, R3, RZ, PT ;  /* 0x000000ff0300720c */ /* 0x000fe20003f25270 */
[----:B------:R-:W-:Y:S01]  /*2a50*/  IMAD R47, R28, 0x10, R34 ;  /* 0x000000101c2f7824 */ /* 0x000fe200078e0222 */
[----:B------:R-:W-:Y:S01]  /*2a60*/  LOP3.LUT R33, R33, 0xffff, RZ, 0xc0, !PT ;  /* 0x0000ffff21217812 */ /* 0x000fe200078ec0ff */
[----:B------:R-:W-:Y:S02]  /*2a70*/  IMAD R45, R45, R46, RZ ;  /* 0x0000002e2d2d7224 */ /* 0x000fe400078e02ff */
[----:B------:R-:W2:Y:S01]  /*2a80*/  LDTM.x8 R12, tmem[UR5] ;  /* 0x00000005000c79ee */ /* 0x000ea200081c0000 */
[----:B------:R-:W-:Y:S01]  /*2a90*/  R2UR UR5, R32 ;  /* 0x00000000200572ca */ /* 0x000fe200000e0000 */
[----:B------:R-:W-:Y:S02]  /*2aa0*/  IMAD.IADD R47, R0, 0x1, R47 ;  /* 0x00000001002f7824 */ /* 0x000fe400078e022f */
[----:B------:R-:W-:Y:S01]  /*2ab0*/  IMAD R33, R33, 0xa0, RZ ;  /* 0x000000a021217824 */ /* 0x000fe200078e02ff */
[----:B------:R-:W-:Y:S01]  /*2ac0*/  NOP ;  /* 0x0000000000007918 */ /* 0x000fe20000000000 */
[----:B-12---:R-:W1:Y:S01]  /*2ad0*/  LDTM.x8 R4, tmem[UR4+0x8] ;  /* 0x00000804000479ee */ /* 0x006e6200081c0000 */
[----:B------:R-:W-:-:S02]  /*2ae0*/  R2UR UR4, R32 ;  /* 0x00000000200472ca */ /* 0x000fc400000e0000 */
[----:B------:R-:W-:Y:S02]  /*2af0*/  F2FP.BF16.F32.PACK_AB R36, R13, R12 ;  /* 0x0000000c0d24723e */ /* 0x000fe400000010ff */
[----:B------:R-:W-:Y:S02]  /*2b00*/  F2FP.BF16.F32.PACK_AB R37, R15, R14 ;  /* 0x0000000e0f25723e */ /* 0x000fe400000010ff */
[----:B------:R-:W-:Y:S02]  /*2b10*/  F2FP.BF16.F32.PACK_AB R38, R17, R16 ;  /* 0x000000101126723e */ /* 0x000fe400000010ff */
[----:B------:R-:W-:Y:S02]  /*2b20*/  F2FP.BF16.F32.PACK_AB R39, R19, R18 ;  /* 0x000000121327723e */ /* 0x000fe400000010ff */
[----:B-1----:R-:W-:Y:S01]  /*2b30*/  F2FP.BF16.F32.PACK_AB R40, R5, R4 ;  /* 0x000000040528723e */ /* 0x002fe200000010ff */
[----:B------:R-:W-:Y:S01]  /*2b40*/  IMAD R5, R27, 0x10, R34 ;  /* 0x000000101b057824 */ /* 0x000fe200078e0222 */
[----:B------:R-:W-:Y:S01]  /*2b50*/  F2FP.BF16.F32.PACK_AB R41, R7, R6 ;  /* 0x000000060729723e */ /* 0x000fe200000010ff */
[----:B------:R1:W-:Y:S01]  /*2b60*/  STS.128 [R47], R36 ;  /* 0x000000242f007388 */ /* 0x0003e20000000c00 */
[----:B------:R-:W-:Y:S01]  /*2b70*/  F2FP.BF16.F32.PACK_AB R42, R9, R8 ;  /* 0x00000008092a723e */ /* 0x000fe200000010ff */
[----:B------:R-:W-:Y:S01]  /*2b80*/  IMAD.IADD R48, R0, 0x1, R5 ;  /* 0x0000000100307824 */ /* 0x000fe200078e0205 */
[----:B------:R-:W-:Y:S01]  /*2b90*/  F2FP.BF16.F32.PACK_AB R43, R11, R10 ;  /* 0x0000000a0b2b723e */ /* 0x000fe200000010ff */
[----:B------:R-:W-:Y:S01]  /*2ba0*/  NOP ;  /* 0x0000000000007918 */ /* 0x000fe20000000000 */
[----:B------:R-:W2:Y:S03]  /*2bb0*/  LDTM.x8 R12, tmem[UR5+0x10] ;  /* 0x00001005000c79ee */ /* 0x000ea600081c0000 */
[----:B------:R3:W-:Y:S01]  /*2bc0*/  STS.128 [R48], R40 ;  /* 0x0000002830007388 */ /* 0x0007e20000000c00 */
[----:B------:R-:W-:Y:S01]  /*2bd0*/  NOP ;  /* 0x0000000000007918 */ /* 0x000fe20000000000 */
[----:B--2---:R-:W2:Y:S01]  /*2be0*/  LDTM.x8 R4, tmem[UR4+0x18] ;  /* 0x00001804000479ee */ /* 0x004ea200081c0000 */
[----:B------:R-:W-:-:S02]  /*2bf0*/  F2FP.BF16.F32.PACK_AB R12, R13, R12 ;  /* 0x0000000c0d0c723e */ /* 0x000fc400000010ff */
[----:B------:R-:W-:Y:S01]  /*2c00*/  F2FP.BF16.F32.PACK_AB R13, R15, R14 ;  /* 0x0000000e0f0d723e */ /* 0x000fe200000010ff */
[----:B-1----:R-:W-:Y:S01]  /*2c10*/  IMAD.MOV R36, RZ, RZ, -R45 ;  /* 0x000000ffff247224 */ /* 0x002fe200078e0a2d */
[----:B------:R-:W-:Y:S01]  /*2c20*/  F2FP.BF16.F32.PACK_AB R14, R17, R16 ;  /* 0x00000010110e723e */ /* 0x000fe200000010ff */
[--C-:B------:R-:W-:Y:S01]  /*2c30*/  IMAD R17, R26, 0x10, R34.reuse ;  /* 0x000000101a117824 */ /* 0x100fe200078e0222 */
[----:B------:R-:W-:Y:S02]  /*2c40*/  F2FP.BF16.F32.PACK_AB R15, R19, R18 ;  /* 0x00000012130f723e */ /* 0x000fe400000010ff */
[----:B--2---:R-:W-:Y:S01]  /*2c50*/  F2FP.BF16.F32.PACK_AB R4, R5, R4 ;  /* 0x000000040504723e */ /* 0x004fe200000010ff */
[C---:B------:R-:W-:Y:S01]  /*2c60*/  IMAD.IADD R17, R0.reuse, 0x1, R17 ;  /* 0x0000000100117824 */ /* 0x040fe200078e0211 */
[----:B------:R-:W-:Y:S02]  /*2c70*/  F2FP.BF16.F32.PACK_AB R5, R7, R6 ;  /* 0x000000060705723e */ /* 0x000fe400000010ff */
[----:B------:R-:W-:Y:S01]  /*2c80*/  F2FP.BF16.F32.PACK_AB R6, R9, R8 ;  /* 0x000000080906723e */ /* 0x000fe200000010ff */
[----:B------:R-:W-:Y:S01]  /*2c90*/  IMAD R9, R25, 0x10, R34 ;  /* 0x0000001019097824 */ /* 0x000fe200078e0222 */
[----:B------:R-:W-:Y:S01]  /*2ca0*/  F2FP.BF16.F32.PACK_AB R7, R11, R10 ;  /* 0x0000000a0b07723e */ /* 0x000fe200000010ff */
[----:B------:R3:W-:Y:S01]  /*2cb0*/  STS.128 [R17], R12 ;  /* 0x0000000c11007388 */ /* 0x0007e20000000c00 */
[----:B------:R-:W-:Y:S01]  /*2cc0*/  NOP ;  /* 0x0000000000007918 */ /* 0x000fe20000000000 */
[----:B------:R-:W-:Y:S01]  /*2cd0*/  IMAD.IADD R9, R0, 0x1, R9 ;  /* 0x0000000100097824 */ /* 0x000fe200078e0209 */
[----:B------:R-:W-:-:S04]  /*2ce0*/  PRMT R37, R36, 0x7710, RZ ;  /* 0x0000771024257816 */ /* 0x000fc800000000ff */
[----:B------:R3:W-:Y:S01]  /*2cf0*/  STS.128 [R9], R4 ;  /* 0x0000000409007388 */ /* 0x0007e20000000c00 */
[----:B------:R-:W-:Y:S01]  /*2d00*/  IMAD.IADD R44, R44, 0x1, R37 ;  /* 0x000000012c2c7824 */ /* 0x000fe200078e0225 */
[----:B------:R1:W-:Y:S06]  /*2d10*/  MEMBAR.ALL.CTA ;  /* 0x0000000000007992 */ /* 0x0003ec0000008000 */
[----:B-1----:R-:W1:Y:S01]  /*2d20*/  FENCE.VIEW.ASYNC.S ;  /* 0x00000000000073c6 */ /* 0x002e620000000000 */
[----:B------:R-:W-:-:S05]  /*2d30*/  LOP3.LUT R44, R44, 0xffff, RZ, 0xc0, !PT ;  /* 0x0000ffff2c2c7812 */ /* 0x000fca00078ec0ff */
[----:B------:R-:W-:-:S04]  /*2d40*/  IMAD R34, R35, 0x10, R44 ;  /* 0x0000001023227824 */ /* 0x000fc800078e022c */
[----:B------:R-:W-:Y:S01]  /*2d50*/  IMAD.SHL.U32 R34, R34, 0x80, RZ ;  /* 0x0000008022227824 */ /* 0x000fe200078e00ff */
[----:B-1----:R-:W-:Y:S06]  /*2d60*/  BAR.SYNC.DEFER_BLOCKING 0x8, 0x80 ;  /* 0x0202000000007b1d */ /* 0x002fec0000010000 */
[----:B------:R-:W-:Y:S05]  /*2d70*/  @P1 BRA `(.L_x_35) ;  /* 0x0000000000381947 */ /* 0x000fea0003800000 */
[----:B------:R-:W-:Y:S01]  /*2d80*/  ELECT P2, URZ, PT ;  /* 0x0000000000ff782f */ /* 0x000fe20003840000 */
[----:B------:R-:W-:-:S12]  /*2d90*/  BSSY.RECONVERGENT B0, `(.L_x_35) ;  /* 0x000000c000007945 */ /* 0x000fd80003800200 */
[----:B------:R-:W-:Y:S05]  /*2da0*/  @!P2 BRA `(.L_x_36) ;  /* 0x000000000028a947 */ /* 0x000fea0003800000 */
[----:B------:R-:W1:Y:S01]  /*2db0*/  LDCU.64 UR8, c[0x0][0x348] ;  /* 0x00006900ff0877ac */ /* 0x000e620008000a00 */
[----:B------:R-:W-:Y:S02]  /*2dc0*/  R2UR UR7, R23 ;  /* 0x00000000170772ca */ /* 0x000fe400000e0000 */
[----:B------:R-:W-:Y:S02]  /*2dd0*/  R2UR UR4, R0 ;  /* 0x00000000000472ca */ /* 0x000fe400000e0000 */
[----:B------:R-:W-:Y:S02]  /*2de0*/  R2UR UR5, R33 ;  /* 0x00000000210572ca */ /* 0x000fe400000e0000 */
[----:B------:R-:W-:-:S09]  /*2df0*/  R2UR UR6, R34 ;  /* 0x00000000220672ca */ /* 0x000fd200000e0000 */
[----:B------:R-:W-:Y:S02]  /*2e00*/  ULEA UR4, UR7, UR4, 0xd ;  /* 0x0000000407047291 */ /* 0x000fe4000f8e68ff */
[----:B-1----:R-:W-:-:S04]  /*2e10*/  UIADD3 UR8, UP0, UPT, UR8, 0x240, URZ ;  /* 0x0000024008087890 */ /* 0x002fc8000ff1e0ff */
[----:B------:R-:W-:-:S09]  /*2e20*/  UIADD3.X UR9, UPT, UPT, URZ, UR9, URZ, UP0, !UPT ;  /* 0x00000009ff097290 */ /* 0x000fd200087fe4ff */
[----:B------:R1:W-:Y:S02]  /*2e30*/  UTMASTG.2D [UR4], [UR8] ;  /* 0x00000004080073b5 */ /* 0x0003e40008008000 */
[----:B-1----:R0:W-:Y:S02]  /*2e40*/  UTMACMDFLUSH ;  /* 0x00000000000079b7 */ /* 0x0021e40000000000 */
.L_x_36:
[----:B------:R-:W-:Y:S05]  /*2e50*/  BSYNC.RECONVERGENT B0 ;  /* 0x0000000000007941 */ /* 0x000fea0003800200 */
.L_x_35:
[----:B------:R-:W-:Y:S05]  /*2e60*/  @P1 BRA `(.L_x_37) ;  /* 0x0000000000041947 */ /* 0x000fea0003800000 */
[----:B------:R-:W-:-:S04]  /*2e70*/  DEPBAR.LE SB0, 0x1 ;  /* 0x000080400000791a */ /* 0x000fc80000000000 */
.L_x_37:
[----:B------:R-:W-:Y:S01]  /*2e80*/  BAR.SYNC.DEFER_BLOCKING 0x8, 0x80 ;  /* 0x0202000000007b1d */ /* 0x000fe20000010000 */
[C---:B------:R-:W-:Y:S02]  /*2e90*/  R2UR UR5, R32.reuse ;  /* 0x00000000200572ca */ /* 0x040fe400000e0000 */
[----:B------:R-:W-:Y:S02]  /*2ea0*/  R2UR UR4, R32 ;  /* 0x00000000200472ca */ /* 0x000fe400000e0000 */
[----:B------:R-:W-:-:S04]  /*2eb0*/  LOP3.LUT R53, R23, 0x1, RZ, 0xc0, !PT ;  /* 0x0000000117357812 */ /* 0x000fc800078ec0ff */
[----:B------:R-:W-:-:S05]  /*2ec0*/  LOP3.LUT R23, R53, 0x1, RZ, 0x3c, !PT ;  /* 0x0000000135177812 */ /* 0x000fca00078e3cff */
[----:B---3--:R-:W1:Y:S01]  /*2ed0*/  LDTM.x8 R12, tmem[UR5+0x20] ;  /* 0x00002005000c79ee */ /* 0x008e6200081c0000 */
[C---:B------:R-:W-:Y:S02]  /*2ee0*/  IMAD R36, R23.reuse, 0x2000, R30 ;  /* 0x0000200017247824 */ /* 0x040fe400078e021e */
[----:B------:R-:W-:Y:S02]  /*2ef0*/  IMAD R51, R23, 0x2000, R0 ;  /* 0x0000200017337824 */ /* 0x000fe400078e0200 */
[----:B------:R-:W-:-:S04]  /*2f00*/  IMAD R35, R29, 0x80, R36 ;  /* 0x000000801d237824 */ /* 0x000fc800078e0224 */
[----:B------:R-:W-:Y:S01]  /*2f10*/  IMAD R47, R26, 0x10, R35 ;  /* 0x000000101a2f7824 */ /* 0x000fe200078e0223 */
[----:B------:R-:W-:Y:S01]  /*2f20*/  NOP ;  /* 0x0000000000007918 */ /* 0x000fe20000000000 */
[----:B-1----:R-:W1:Y:S02]  /*2f30*/  LDTM.x8 R4, tmem[UR4+0x28] ;  /* 0x00002804000479ee */ /* 0x002e6400081c0000 */
[----:B------:R-:W-:Y:S01]  /*2f40*/  IMAD.IADD R47, R0, 0x1, R47 ;  /* 0x00000001002f7824 */ /* 0x000fe200078e022f */
[----:B------:R-:W-:Y:S01]  /*2f50*/  F2FP.BF16.F32.PACK_AB R40, R13, R12 ;  /* 0x0000000c0d28723e */ /* 0x000fe200000010ff */
[----:B------:R-:W-:Y:S01]  /*2f60*/  IMAD R13, R28, 0x10, R35 ;  /* 0x000000101c0d7824 */ /* 0x000fe200078e0223 */
[----:B------:R-:W-:Y:S02]  /*2f70*/  F2FP.BF16.F32.PACK_AB R41, R15, R14 ;  /* 0x0000000e0f29723e */ /* 0x000fe400000010ff */
[----:B------:R-:W-:Y:S01]  /*2f80*/  F2FP.BF16.F32.PACK_AB R42, R17, R16 ;  /* 0x00000010112a723e */ /* 0x000fe200000010ff */
[----:B------:R-:W-:Y:S01]  /*2f90*/  IMAD.IADD R46, R0, 0x1, R13 ;  /* 0x00000001002e7824 */ /* 0x000fe200078e020d */
[----:B------:R-:W-:-:S02]  /*2fa0*/  F2FP.BF16.F32.PACK_AB R43, R19, R18 ;  /* 0x00000012132b723e */ /* 0x000fc400000010ff */
[----:B-1----:R-:W-:Y:S01]  /*2fb0*/  F2FP.BF16.F32.PACK_AB R36, R5, R4 ;  /* 0x000000040524723e */ /* 0x002fe200000010ff */
[----:B------:R-:W-:Y:S01]  /*2fc0*/  IMAD R5, R27, 0x10, R35 ;  /* 0x000000101b057824 */ /* 0x000fe200078e0223 */
[----:B------:R-:W-:Y:S01]  /*2fd0*/  F2FP.BF16.F32.PACK_AB R37, R7, R6 ;  /* 0x000000060725723e */ /* 0x000fe200000010ff */
[----:B------:R1:W-:Y:S01]  /*2fe0*/  STS.128 [R46], R40 ;  /* 0x000000282e007388 */ /* 0x0003e20000000c00 */
[----:B------:R-:W-:Y:S01]  /*2ff0*/  F2FP.BF16.F32.PACK_AB R38, R9, R8 ;  /* 0x000000080926723e */ /* 0x000fe200000010ff */
[C---:B------:R-:W-:Y:S01]  /*3000*/  IMAD.IADD R44, R0.reuse, 0x1, R5 ;  /* 0x00000001002c7824 */ /* 0x040fe200078e0205 */
[----:B------:R-:W-:Y:S01]  /*3010*/  F2FP.BF16.F32.PACK_AB R39, R11, R10 ;  /* 0x0000000a0b27723e */ /* 0x000fe200000010ff */
[----:B------:R-:W-:Y:S01]  /*3020*/  NOP ;  /* 0x0000000000007918 */ /* 0x000fe20000000000 */
[----:B------:R-:W2:Y:S01]  /*3030*/  LDTM.x8 R12, tmem[UR5+0x30] ;  /* 0x00003005000c79ee */ /* 0x000ea200081c0000 */
[----:B------:R-:W-:Y:S02]  /*3040*/  IMAD R35, R25, 0x10, R35 ;  /* 0x0000001019237824 */ /* 0x000fe400078e0223 */
[----:B------:R1:W-:Y:S01]  /*3050*/  STS.128 [R44], R36 ;  /* 0x000000242c007388 */ /* 0x0003e20000000c00 */
[----:B------:R-:W-:Y:S01]  /*3060*/  NOP ;  /* 0x0000000000007918 */ /* 0x000fe20000000000 */
[----:B------:R-:W-:Y:S01]  /*3070*/  IMAD.IADD R48, R0, 0x1, R35 ;  /* 0x0000000100307824 */ /* 0x000fe200078e0223 */
[----:B--2---:R-:W2:Y:S01]  /*3080*/  LDTM.x8 R4, tmem[UR4+0x38] ;  /* 0x00003804000479ee */ /* 0x004ea200081c0000 */
[----:B------:R-:W-:-:S02]  /*3090*/  F2FP.BF16.F32.PACK_AB R12, R13, R12 ;  /* 0x0000000c0d0c723e */ /* 0x000fc400000010ff */
[----:B------:R-:W-:Y:S02]  /*30a0*/  F2FP.BF16.F32.PACK_AB R13, R15, R14 ;  /* 0x0000000e0f0d723e */ /* 0x000fe400000010ff */
[----:B------:R-:W-:Y:S02]  /*30b0*/  F2FP.BF16.F32.PACK_AB R14, R17, R16 ;  /* 0x00000010110e723e */ /* 0x000fe400000010ff */
[----:B------:R-:W-:Y:S02]  /*30c0*/  F2FP.BF16.F32.PACK_AB R15, R19, R18 ;  /* 0x00000012130f723e */ /* 0x000fe400000010ff */
[----:B--2---:R-:W-:Y:S02]  /*30d0*/  F2FP.BF16.F32.PACK_AB R4, R5, R4 ;  /* 0x000000040504723e */ /* 0x004fe400000010ff */
[----:B------:R-:W-:Y:S01]  /*30e0*/  F2FP.BF16.F32.PACK_AB R5, R7, R6 ;  /* 0x000000060705723e */ /* 0x000fe200000010ff */
[----:B------:R1:W-:Y:S01]  /*30f0*/  STS.128 [R47], R12 ;  /* 0x0000000c2f007388 */ /* 0x0003e20000000c00 */
[----:B------:R-:W-:Y:S01]  /*3100*/  F2FP.BF16.F32.PACK_AB R6, R9, R8 ;  /* 0x000000080906723e */ /* 0x000fe200000010ff */
[----:B------:R-:W-:Y:S01]  /*3110*/  NOP ;  /* 0x0000000000007918 */ /* 0x000fe20000000000 */
[----:B------:R-:W-:-:S05]  /*3120*/  F2FP.BF16.F32.PACK_AB R7, R11, R10 ;  /* 0x0000000a0b07723e */ /* 0x000fca00000010ff */
[----:B------:R1:W-:Y:S01]  /*3130*/  STS.128 [R48], R4 ;  /* 0x0000000430007388 */ /* 0x0003e20000000c00 */
[----:B------:R2:W-:Y:S06]  /*3140*/  MEMBAR.ALL.CTA ;  /* 0x0000000000007992 */ /* 0x0005ec0000008000 */
[----:B--2---:R-:W2:Y:S02]  /*3150*/  FENCE.VIEW.ASYNC.S ;  /* 0x00000000000073c6 */ /* 0x004ea40000000000 */
[----:B--2---:R-:W-:Y:S06]  /*3160*/  BAR.SYNC.DEFER_BLOCKING 0x8, 0x80 ;  /* 0x0202000000007b1d */ /* 0x004fec0000010000 */
[----:B------:R-:W-:Y:S05]  /*3170*/  @P1 BRA `(.L_x_38) ;  /* 0x0000000000381947 */ /* 0x000fea0003800000 */
[----:B------:R-:W-:Y:S01]  /*3180*/  ELECT P2, URZ, PT ;  /* 0x0000000000ff782f */ /* 0x000fe20003840000 */
[----:B------:R-:W-:-:S12]  /*3190*/  BSSY.RECONVERGENT B0, `(.L_x_39) ;  /* 0x000000b000007945 */ /* 0x000fd80003800200 */
[----:B------:R-:W-:Y:S05]  /*31a0*/  @!P2 BRA `(.L_x_40) ;  /* 0x000000000024a947 */ /* 0x000fea0003800000 */
[----:B------:R-:W2:Y:S01]  /*31b0*/  LDCU.64 UR8, c[0x0][0x348] ;  /* 0x00006900ff0877ac */ /* 0x000ea20008000a00 */
[----:B------:R-:W-:Y:S02]  /*31c0*/  R2UR UR5, R33 ;  /* 0x00000000210572ca */ /* 0x000fe400000e0000 */
[----:B------:R-:W-:Y:S02]  /*31d0*/  R2UR UR4, R51 ;  /* 0x00000000330472ca */ /* 0x000fe400000e0000 */
[----:B------:R-:W-:-:S09]  /*31e0*/  R2UR UR6, R34 ;  /* 0x00000000220672ca */ /* 0x000fd200000e0000 */
[----:B------:R-:W-:Y:S02]  /*31f0*/  UIADD3 UR5, UPT, UPT, UR5, 0x20, URZ ;  /* 0x0000002005057890 */ /* 0x000fe4000fffe0ff */
[----:B--2---:R-:W-:-:S04]  /*3200*/  UIADD3 UR8, UP0, UPT, UR8, 0x240, URZ ;  /* 0x0000024008087890 */ /* 0x004fc8000ff1e0ff */
[----:B------:R-:W-:-:S09]  /*3210*/  UIADD3.X UR9, UPT, UPT, URZ, UR9, URZ, UP0, !UPT ;  /* 0x00000009ff097290 */ /* 0x000fd200087fe4ff */
[----:B------:R2:W-:Y:S02]  /*3220*/  UTMASTG.2D [UR4], [UR8] ;  /* 0x00000004080073b5 */ /* 0x0005e40008008000 */
[----:B--2---:R0:W-:Y:S02]  /*3230*/  UTMACMDFLUSH ;  /* 0x00000000000079b7 */ /* 0x0041e40000000000 */
.L_x_40:
[----:B------:R-:W-:Y:S05]  /*3240*/  BSYNC.RECONVERGENT B0 ;  /* 0x0000000000007941 */ /* 0x000fea0003800200 */
.L_x_39:
[----:B------:R-:W-:-:S04]  /*3250*/  DEPBAR.LE SB0, 0x1 ;  /* 0x000080400000791a */ /* 0x000fc80000000000 */
.L_x_38:
[----:B------:R-:W-:Y:S01]  /*3260*/  BAR.SYNC.DEFER_BLOCKING 0x8, 0x80 ;  /* 0x0202000000007b1d */ /* 0x000fe20000010000 */
[C---:B------:R-:W-:Y:S01]  /*3270*/  R2UR UR5, R32.reuse ;  /* 0x00000000200572ca */ /* 0x040fe200000e0000 */
[C---:B-1----:R-:W-:Y:S01]  /*3280*/  IMAD R36, R53.reuse, 0x2000, R30 ;  /* 0x0000200035247824 */ /* 0x042fe200078e021e */
[----:B------:R-:W-:Y:S01]  /*3290*/  R2UR UR4, R32 ;  /* 0x00000000200472ca */ /* 0x000fe200000e0000 */
[----:B------:R-:W-:Y:S02]  /*32a0*/  IMAD R53, R53, 0x2000, R0 ;  /* 0x0000200035357824 */ /* 0x000fe400078e0200 */
[----:B------:R-:W-:-:S04]  /*32b0*/  IMAD R49, R29, 0x80, R36 ;  /* 0x000000801d317824 */ /* 0x000fc800078e0224 */
[--C-:B------:R-:W-:Y:S02]  /*32c0*/  IMAD R45, R28, 0x10, R49.reuse ;  /* 0x000000101c2d7824 */ /* 0x100fe400078e0231 */
[----:B------:R-:W-:Y:S02]  /*32d0*/  IMAD R35, R27, 0x10, R49 ;  /* 0x000000101b237824 */ /* 0x000fe400078e0231 */
[----:B------:R-:W1:Y:S01]  /*32e0*/  LDTM.x8 R12, tmem[UR5+0x40] ;  /* 0x00004005000c79ee */ /* 0x000e6200081c0000 */
[C---:B------:R-:W-:Y:S02]  /*32f0*/  IMAD.IADD R45, R0.reuse, 0x1, R45 ;  /* 0x00000001002d7824 */ /* 0x040fe400078e022d */
[----:B------:R-:W-:Y:S01]  /*3300*/  IMAD.IADD R35, R0, 0x1, R35 ;  /* 0x0000000100237824 */ /* 0x000fe200078e0223 */
[----:B------:R-:W-:Y:S01]  /*3310*/  NOP ;  /* 0x0000000000007918 */ /* 0x000fe20000000000 */
[----:B-1----:R-:W1:Y:S01]  /*3320*/  LDTM.x8 R4, tmem[UR4+0x48] ;  /* 0x00004804000479ee */ /* 0x002e6200081c0000 */
[----:B------:R-:W-:-:S02]  /*3330*/  F2FP.BF16.F32.PACK_AB R40, R13, R12 ;  /* 0x0000000c0d28723e */ /* 0x000fc400000010ff */
[----:B------:R-:W-:Y:S02]  /*3340*/  F2FP.BF16.F32.PACK_AB R41, R15, R14 ;  /* 0x0000000e0f29723e */ /* 0x000fe400000010ff */
[----:B------:R-:W-:Y:S02]  /*3350*/  F2FP.BF16.F32.PACK_AB R42, R17, R16 ;  /* 0x00000010112a723e */ /* 0x000fe400000010ff */
[----:B------:R-:W-:-:S05]  /*3360*/  F2FP.BF16.F32.PACK_AB R43, R19, R18 ;  /* 0x00000012132b723e */ /* 0x000fca00000010ff */
[----:B------:R2:W-:Y:S01]  /*3370*/  STS.128 [R45], R40 ;  /* 0x000000282d007388 */ /* 0x0005e20000000c00 */
[----:B------:R-:W-:Y:S01]  /*3380*/  NOP ;  /* 0x0000000000007918 */ /* 0x000fe20000000000 */
[----:B-1----:R-:W-:Y:S02]  /*3390*/  F2FP.BF16.F32.PACK_AB R36, R5, R4 ;  /* 0x000000040524723e */ /* 0x002fe400000010ff */
[----:B------:R-:W-:Y:S01]  /*33a0*/  F2FP.BF16.F32.PACK_AB R37, R7, R6 ;  /* 0x000000060725723e */ /* 0x000fe200000010ff */
[----:B------:R-:W1:Y:S01]  /*33b0*/  LDTM.x8 R12, tmem[UR5+0x50] ;  /* 0x00005005000c79ee */ /* 0x000e6200081c0000 */
[----:B------:R-:W-:Y:S02]  /*33c0*/  F2FP.BF16.F32.PACK_AB R38, R9, R8 ;  /* 0x000000080926723e */ /* 0x000fe400000010ff */
[----:B------:R-:W-:-:S05]  /*33d0*/  F2FP.BF16.F32.PACK_AB R39, R11, R10 ;  /* 0x0000000a0b27723e */ /* 0x000fca00000010ff */
[----:B------:R2:W-:Y:S01]  /*33e0*/  STS.128 [R35], R36 ;  /* 0x0000002423007388 */ /* 0x0005e20000000c00 */
[----:B------:R-:W-:Y:S01]  /*33f0*/  NOP ;  /* 0x0000000000007918 */ /* 0x000fe20000000000 */
[----:B-1----:R-:W1:Y:S01]  /*3400*/  LDTM.x8 R4, tmem[UR4+0x58] ;  /* 0x00005804000479ee */ /* 0x002e6200081c0000 */
[----:B------:R-:W-:Y:S02]  /*3410*/  F2FP.BF16.F32.PACK_AB R12, R13, R12 ;  /* 0x0000000c0d0c723e */ /* 0x000fe400000010ff */
[----:B------:R-:W-:Y:S02]  /*3420*/  F2FP.BF16.F32.PACK_AB R13, R15, R14 ;  /* 0x0000000e0f0d723e */ /* 0x000fe400000010ff */
[----:B------:R-:W-:Y:S01]  /*3430*/  F2FP.BF16.F32.PACK_AB R14, R17, R16 ;  /* 0x00000010110e723e */ /* 0x000fe200000010ff */
[--C-:B------:R-:W-:Y:S01]  /*3440*/  IMAD R17, R26, 0x10, R49.reuse ;  /* 0x000000101a117824 */ /* 0x100fe200078e0231 */
[----:B------:R-:W-:Y:S01]  /*3450*/  F2FP.BF16.F32.PACK_AB R15, R19, R18 ;  /* 0x00000012130f723e */ /* 0x000fe200000010ff */
[----:B------:R-:W-:-:S02]  /*3460*/  IMAD R19, R25, 0x10, R49 ;  /* 0x0000001019137824 */ /* 0x000fc400078e0231 */
[C---:B------:R-:W-:Y:S02]  /*3470*/  IMAD.IADD R49, R0.reuse, 0x1, R17 ;  /* 0x0000000100317824 */ /* 0x040fe400078e0211 */
[----:B------:R-:W-:Y:S01]  /*3480*/  IMAD.IADD R50, R0, 0x1, R19 ;  /* 0x0000000100327824 */ /* 0x000fe200078e0213 */
[----:B-1----:R-:W-:Y:S02]  /*3490*/  F2FP.BF16.F32.PACK_AB R4, R5, R4 ;  /* 0x000000040504723e */ /* 0x002fe400000010ff */
[----:B------:R-:W-:Y:S01]  /*34a0*/  F2FP.BF16.F32.PACK_AB R5, R7, R6 ;  /* 0x000000060705723e */ /* 0x000fe200000010ff */
[----:B------:R2:W-:Y:S01]  /*34b0*/  STS.128 [R49], R12 ;  /* 0x0000000c31007388 */ /* 0x0005e20000000c00 */
[----:B------:R-:W-:Y:S01]  /*34c0*/  F2FP.BF16.F32.PACK_AB R6, R9, R8 ;  /* 0x000000080906723e */ /* 0x000fe200000010ff */
[----:B------:R-:W-:Y:S01]  /*34d0*/  NOP ;  /* 0x0000000000007918 */ /* 0x000fe20000000000 */
[----:B------:R-:W-:-:S05]  /*34e0*/  F2FP.BF16.F32.PACK_AB R7, R11, R10 ;  /* 0x0000000a0b07723e */ /* 0x000fca00000010ff */
[----:B------:R2:W-:Y:S01]  /*34f0*/  STS.128 [R50], R4 ;  /* 0x0000000432007388 */ /* 0x0005e20000000c00 */
[----:B------:R1:W-:Y:S06]  /*3500*/  MEMBAR.ALL.CTA ;  /* 0x0000000000007992 */ /* 0x0003ec0000008000 */
[----:B-1----:R-:W1:Y:S02]  /*3510*/  FENCE.VIEW.ASYNC.S ;  /* 0x00000000000073c6 */ /* 0x002e640000000000 */
        /* <DEDUP_REMOVED lines=8> */
[----:B------:R-:W-:-:S09]  /*35a0*/  R2UR UR6, R34 ;  /* 0x00000000220672ca */ /* 0x000fd200000e0000 */
[----:B------:R-:W-:Y:S02]  /*35b0*/  UIADD3 UR5, UPT, UPT, UR5, 0x40, URZ ;  /* 0x0000004005057890 */ /* 0x000fe4000fffe0ff */
[----:B-1----:R-:W-:-:S04]  /*35c0*/  UIADD3 UR8, UP0, UPT, UR8, 0x240, URZ ;  /* 0x0000024008087890 */ /* 0x002fc8000ff1e0ff */
[----:B------:R-:W-:-:S09]  /*35d0*/  UIADD3.X UR9, UPT, UPT, URZ, UR9, URZ, UP0, !UPT ;  /* 0x00000009ff097290 */ /* 0x000fd200087fe4ff */
[----:B------:R1:W-:Y:S02]  /*35e0*/  UTMASTG.2D [UR4], [UR8] ;  /* 0x00000004080073b5 */ /* 0x0003e40008008000 */
[----:B-1----:R0:W-:Y:S02]  /*35f0*/  UTMACMDFLUSH ;  /* 0x00000000000079b7 */ /* 0x0021e40000000000 */
.L_x_43:
[----:B------:R-:W-:Y:S05]  /*3600*/  BSYNC.RECONVERGENT B0 ;  /* 0x0000000000007941 */ /* 0x000fea0003800200 */
.L_x_42:
[----:B------:R-:W-:-:S04]  /*3610*/  DEPBAR.LE SB0, 0x1 ;  /* 0x000080400000791a */ /* 0x000fc80000000000 */
.L_x_41:
[----:B------:R-:W-:Y:S01]  /*3620*/  BAR.SYNC.DEFER_BLOCKING 0x8, 0x80 ;  /* 0x0202000000007b1d */ /* 0x000fe20000010000 */
[C---:B------:R-:W-:Y:S02]  /*3630*/  R2UR UR5, R32.reuse ;  /* 0x00000000200572ca */ /* 0x040fe400000e0000 */
[----:B------:R-:W-:-:S11]  /*3640*/  R2UR UR4, R32 ;  /* 0x00000000200472ca */ /* 0x000fd600000e0000 */
[----:B--2---:R-:W1:Y:S01]  /*3650*/  LDTM.x8 R12, tmem[UR5+0x60] ;  /* 0x00006005000c79ee */ /* 0x004e6200081c0000 */
[----:B------:R-:W-:Y:S01]  /*3660*/  NOP ;  /* 0x0000000000007918 */ /* 0x000fe20000000000 */
[----:B-1----:R-:W1:Y:S01]  /*3670*/  LDTM.x8 R4, tmem[UR4+0x68] ;  /* 0x00006804000479ee */ /* 0x002e6200081c0000 */
[----:B------:R-:W-:Y:S02]  /*3680*/  F2FP.BF16.F32.PACK_AB R40, R13, R12 ;  /* 0x0000000c0d28723e */ /* 0x000fe400000010ff */
[----:B------:R-:W-:Y:S02]  /*3690*/  F2FP.BF16.F32.PACK_AB R41, R15, R14 ;  /* 0x0000000e0f29723e */ /* 0x000fe400000010ff */
[----:B------:R-:W-:Y:S02]  /*36a0*/  F2FP.BF16.F32.PACK_AB R42, R17, R16 ;  /* 0x00000010112a723e */ /* 0x000fe400000010ff */
[----:B------:R-:W-:Y:S02]  /*36b0*/  F2FP.BF16.F32.PACK_AB R43, R19, R18 ;  /* 0x00000012132b723e */ /* 0x000fe400000010ff */
[----:B-1----:R-:W-:-:S03]  /*36c0*/  F2FP.BF16.F32.PACK_AB R36, R5, R4 ;  /* 0x000000040524723e */ /* 0x002fc600000010ff */
[----:B------:R1:W-:Y:S01]  /*36d0*/  STS.128 [R46], R40 ;  /* 0x000000282e007388 */ /* 0x0003e20000000c00 */
[----:B------:R-:W-:Y:S01]  /*36e0*/  F2FP.BF16.F32.PACK_AB R37, R7, R6 ;  /* 0x000000060725723e */ /* 0x000fe200000010ff */
[----:B------:R-:W-:Y:S01]  /*36f0*/  NOP ;  /* 0x0000000000007918 */ /* 0x000fe20000000000 */
[----:B------:R-:W-:Y:S01]  /*3700*/  F2FP.BF16.F32.PACK_AB R38, R9, R8 ;  /* 0x000000080926723e */ /* 0x000fe200000010ff */
[----:B------:R-:W2:Y:S01]  /*3710*/  LDTM.x8 R12, tmem[UR5+0x70] ;  /* 0x00007005000c79ee */ /* 0x000ea200081c0000 */
[----:B------:R-:W-:-:S05]  /*3720*/  F2FP.BF16.F32.PACK_AB R39, R11, R10 ;  /* 0x0000000a0b27723e */ /* 0x000fca00000010ff */
[----:B------:R1:W-:Y:S01]  /*3730*/  STS.128 [R44], R36 ;  /* 0x000000242c007388 */ /* 0x0003e20000000c00 */
[----:B------:R-:W-:Y:S01]  /*3740*/  NOP ;  /* 0x0000000000007918 */ /* 0x000fe20000000000 */
[----:B--2---:R-:W2:Y:S01]  /*3750*/  LDTM.x8 R4, tmem[UR4+0x78] ;  /* 0x00007804000479ee */ /* 0x004ea200081c0000 */
[----:B------:R-:W-:Y:S02]  /*3760*/  F2FP.BF16.F32.PACK_AB R12, R13, R12 ;  /* 0x0000000c0d0c723e */ /* 0x000fe400000010ff */
[----:B------:R-:W-:Y:S02]  /*3770*/  F2FP.BF16.F32.PACK_AB R13, R15, R14 ;  /* 0x0000000e0f0d723e */ /* 0x000fe400000010ff */
[----:B------:R-:W-:Y:S02]  /*3780*/  F2FP.BF16.F32.PACK_AB R14, R17, R16 ;  /* 0x00000010110e723e */ /* 0x000fe400000010ff */
[----:B------:R-:W-:Y:S02]  /*3790*/  F2FP.BF16.F32.PACK_AB R15, R19, R18 ;  /* 0x00000012130f723e */ /* 0x000fe400000010ff */
[----:B--2---:R-:W-:-:S03]  /*37a0*/  F2FP.BF16.F32.PACK_AB R4, R5, R4 ;  /* 0x000000040504723e */ /* 0x004fc600000010ff */
[----:B------:R1:W-:Y:S01]  /*37b0*/  STS.128 [R47], R12 ;  /* 0x0000000c2f007388 */ /* 0x0003e20000000c00 */
[----:B------:R-:W-:Y:S01]  /*37c0*/  F2FP.BF16.F32.PACK_AB R5, R7, R6 ;  /* 0x000000060705723e */ /* 0x000fe200000010ff */
[----:B------:R-:W-:Y:S01]  /*37d0*/  NOP ;  /* 0x0000000000007918 */ /* 0x000fe20000000000 */
[----:B------:R-:W-:Y:S02]  /*37e0*/  F2FP.BF16.F32.PACK_AB R6, R9, R8 ;  /* 0x000000080906723e */ /* 0x000fe400000010ff */
        /* <DEDUP_REMOVED lines=18> */
.L_x_46:
[----:B------:R-:W-:Y:S05]  /*3910*/  BSYNC.RECONVERGENT B0 ;  /* 0x0000000000007941 */ /* 0x000fea0003800200 */
.L_x_45:
[----:B------:R-:W-:-:S04]  /*3920*/  DEPBAR.LE SB0, 0x1 ;  /* 0x000080400000791a */ /* 0x000fc80000000000 */
.L_x_44:
[----:B------:R-:W-:Y:S01]  /*3930*/  BAR.SYNC.DEFER_BLOCKING 0x8, 0x80 ;  /* 0x0202000000007b1d */ /* 0x000fe20000010000 */
[----:B------:R-:W-:Y:S01]  /*3940*/  R2UR UR5, R32 ;  /* 0x00000000200572ca */ /* 0x000fe200000e0000 */
[----:B------:R-:W-:Y:S01]  /*3950*/  VIADD R2, R2, 0x32e88 ;  /* 0x00032e8802027836 */ /* 0x000fe20000000000 */
[----:B------:R-:W-:-:S04]  /*3960*/  R2UR UR4, R32 ;  /* 0x00000000200472ca */ /* 0x000fc800000e0000 */
[----:B------:R-:W-:-:S07]  /*3970*/  PRMT R2, RZ, 0x654, R2 ;  /* 0x00000654ff027816 */ /* 0x000fce0000000002 */
[----:B-1----:R-:W1:Y:S01]  /*3980*/  LDTM.x8 R12, tmem[UR5+0x80] ;  /* 0x00008005000c79ee */ /* 0x002e6200081c0000 */
        /* <DEDUP_REMOVED lines=27> */
[----:B------:R-:W-:Y:S01]  /*3b40*/  NOP ;  /* 0x0000000000007918 */ /* 0x000fe20000000000 */
[----:B------:R1:W-:Y:S01]  /*3b50*/  SYNCS.ARRIVE.TRANS64.RED.A1T0 RZ, [R2+URZ], RZ ;  /* 0x000000ff02ff79a7 */ /* 0x0003e200081004ff */
        /* <DEDUP_REMOVED lines=16> */
.L_x_48:
[----:B------:R-:W-:Y:S05]  /*3c60*/  BSYNC.RECONVERGENT B0 ;  /* 0x0000000000007941 */ /* 0x000fea0003800200 */
.L_x_47:
[----:B------:R-:W-:Y:S02]  /*3c70*/  IADD3 R24, PT, PT, R24, 0x94, RZ ;  /* 0x0000009418187810 */ /* 0x000fe40007ffe0ff */
[----:B------:R-:W-:Y:S01]  /*3c80*/  IADD3 R31, PT, PT, R31, 0x94, RZ ;  /* 0x000000941f1f7810 */ /* 0x000fe20007ffe0ff */
[----:B------:R-:W-:Y:S06]  /*3c90*/  @P0 BRA `(.L_x_49) ;  /* 0xffffffe800cc0947 */ /* 0x000fec000383ffff */
.L_x_32:
[----:B------:R-:W-:-:S13]  /*3ca0*/  ISETP.NE.AND P0, PT, R3, 0x3, PT ;  /* 0x000000030300780c */ /* 0x000fda0003f05270 */
[----:B------:R-:W-:Y:S05]  /*3cb0*/  @P0 EXIT ;  /* 0x000000000000094d */ /* 0x000fea0003800000 */
[----:B------:R-:W-:Y:S05]  /*3cc0*/  WARPSYNC.ALL ;  /* 0x0000000000007948 */ /* 0x000fea0003800000 */
[----:B------:R-:W-:Y:S01]  /*3cd0*/  NOP ;  /* 0x0000000000007918 */ /* 0x000fe20000000000 */
[----:B------:R-:W2:Y:S01]  /*3ce0*/  S2UR UR5, SR_CgaCtaId ;  /* 0x00000000000579c3 */ /* 0x000ea20000008800 */
[----:B------:R-:W-:Y:S02]  /*3cf0*/  UMOV UR4, 0x50 ;  /* 0x0000005000047882 */ /* 0x000fe40000000000 */
[----:B--2---:R-:W-:-:S09]  /*3d00*/  ULEA UR5, UR5, UR4, 0x18 ;  /* 0x0000000405057291 */ /* 0x004fd2000f8ec0ff */
[----:B-1----:R-:W1:Y:S02]  /*3d10*/  LDS R2, [UR5] ;  /* 0x00000005ff027984 */ /* 0x002e640008000800 */
[----:B-1----:R-:W-:-:S04]  /*3d20*/  LOP3.LUT R0, R2, 0xffff, RZ, 0xc0, !PT ;  /* 0x0000ffff02007812 */ /* 0x002fc800078ec0ff */
[----:B------:R-:W-:-:S13]  /*3d30*/  ISETP.NE.AND P0, PT, R0, 0xffff, PT ;  /* 0x0000ffff0000780c */ /* 0x000fda0003f05270 */
[----:B------:R-:W-:Y:S05]  /*3d40*/  @P0 BRA `(.L_x_50) ;  /* 0x0000000000480947 */ /* 0x000fea0003800000 */
[----:B------:R-:W-:-:S04]  /*3d50*/  SHF.R.U32.HI R0, RZ, 0x10, R2 ;  /* 0x00000010ff007819 */ /* 0x000fc80000011602 */
[----:B------:R-:W-:-:S04]  /*3d60*/  LOP3.LUT R0, R0, 0x1, RZ, 0xc0, !PT ;  /* 0x0000000100007812 */ /* 0x000fc800078ec0ff */
[----:B------:R-:W-:-:S13]  /*3d70*/  ISETP.NE.AND P0, PT, R0, 0x1, PT ;  /* 0x000000010000780c */ /* 0x000fda0003f05270 */
[----:B------:R-:W-:Y:S05]  /*3d80*/  @P0 BRA `(.L_x_51) ;  /* 0x00000000002c0947 */ /* 0x000fea0003800000 */
[----:B------:R-:W1:Y:S01]  /*3d90*/  S2R R0, SR_LANEID ;  /* 0x0000000000007919 */ /* 0x000e620000000000 */
[----:B------:R-:W-:Y:S01]  /*3da0*/  IMAD.MOV.U32 R2, RZ, RZ, -0x20000 ;  /* 0xfffe0000ff027424 */ /* 0x000fe200078e00ff */
[----:B------:R-:W-:Y:S02]  /*3db0*/  VOTEU.ANY UR6, UPT, PT ;  /* 0x0000000000067886 */ /* 0x000fe400038e0100 */
[----:B------:R-:W-:Y:S01]  /*3dc0*/  UFLO.U32 UR6, UR6 ;  /* 0x00000006000672bd */ /* 0x000fe200080e0000 */
[----:B------:R-:W2:Y:S05]  /*3dd0*/  REDUX UR4, R2 ;  /* 0x00000000020473c4 */ /* 0x000eaa0000000000 */
[----:B-1----:R-:W-:-:S02]  /*3de0*/  ISETP.EQ.U32.AND P0, PT, R0, UR6, PT ;  /* 0x0000000600007c0c */ /* 0x002fc4000bf02070 */
[----:B--2---:R-:W-:Y:S01]  /*3df0*/  MOV R0, UR4 ;  /* 0x0000000400007c02 */ /* 0x004fe20008000f00 */
[----:B------:R-:W-:-:S05]  /*3e00*/  UMOV UR4, 0xfffe0000 ;  /* 0xfffe000000047882 */ /* 0x000fca0000000000 */
[----:B------:R1:W-:Y:S05]  /*3e10*/  UTCATOMSWS.AND URZ, UR4 ;  /* 0x0000000400ff79e3 */ /* 0x0003ea0008000000 */
[----:B------:R1:W-:Y:S01]  /*3e20*/  @P0 ATOMS.AND RZ, [UR5], R0 ;  /* 0x00000000ffff098c */ /* 0x0003e2000a800005 */
[----:B------:R-:W-:Y:S05]  /*3e30*/  BRA `(.L_x_52) ;  /* 0x0000000000147947 */ /* 0x000fea0003800000 */
.L_x_51:
[----:B------:R-:W-:Y:S02]  /*3e40*/  MOV R2, 0x3e60 ;  /* 0x00003e6000027802 */ /* 0x000fe40000000f00 */
[----:B------:R-:W-:Y:S05]  /*3e50*/  CALL.REL.NOINC `($__internal_0_$__cuda_sm10x_tcgen05_guardrail_trap_col_being_dealloced_not_returned_by_alloc) ;  /* 0x0000000400007944 */ /* 0x000fea0003c00000 */
[----:B------:R-:W-:Y:S05]  /*3e60*/  BRA `(.L_x_52) ;  /* 0x0000000000087947 */ /* 0x000fea0003800000 */
.L_x_50:
[----:B------:R-:W-:Y:S02]  /*3e70*/  MOV R2, 0x3e90 ;  /* 0x00003e9000027802 */ /* 0x000fe40000000f00 */
[----:B------:R-:W-:Y:S05]  /*3e80*/  CALL.REL.NOINC `($__internal_2_$__cuda_sm10x_tcgen05_guardrail_trap_unallocated_columns_being_dealloced) ;  /* 0x00000004000c7944 */ /* 0x000fea0003c00000 */
.L_x_52:
[----:B------:R-:W-:Y:S01]  /*3e90*/  NOP ;  /* 0x0000000000007918 */ /* 0x000fe20000000000 */
[----:B-1----:R-:W-:Y:S05]  /*3ea0*/  EXIT ;  /* 0x000000000000794d */ /* 0x002fea0003800000 */
.L_x_14:
[----:B------:R-:W-:-:S07]  /*3eb0*/  MOV R4, R5 ;  /* 0x0000000500047202 */ /* 0x000fce0000000f00 */
.L_x_53:
[----:B-1----:R1:W2:Y:S02]  /*3ec0*/  SYNCS.PHASECHK.TRANS64.TRYWAIT P0, [R2+URZ+0x32e00], R5 ;  /* 0x032e0005020075a7 */ /* 0x0022a400080011ff */
[----:B--2---:R-:W-:Y:S05]  /*3ed0*/  @!P0 NANOSLEEP.SYNCS 0x989680 ;  /* 0x009896800000895d */ /* 0x004fea0003900000 */
[----:B------:R-:W2:Y:S02]  /*3ee0*/  @!P0 SYNCS.PHASECHK.TRANS64 P0, [R2+URZ+0x32e00], R5 ;  /* 0x032e0005020085a7 */ /* 0x000ea400080010ff */
[----:B--2---:R-:W-:Y:S05]  /*3ef0*/  @!P0 BRA `(.L_x_53) ;  /* 0xfffffffc00f08947 */ /* 0x004fea000383ffff */
[----:B------:R-:W-:Y:S05]  /*3f00*/  BRA `(.L_x_54) ;  /* 0xffffffc800dc7947 */ /* 0x000fea000383ffff */
.L_x_18:
[----:B------:R-:W-:Y:S02]  /*3f10*/  MOV R8, UR10 ;  /* 0x0000000a00087c02 */ /* 0x000fe40008000f00 */
[----:B------:R-:W-:Y:S02]  /*3f20*/  MOV R9, UR10 ;  /* 0x0000000a00097c02 */ /* 0x000fe40008000f00 */
[----:B------:R-:W-:-:S07]  /*3f30*/  MOV R0, UR9 ;  /* 0x0000000900007c02 */ /* 0x000fce0008000f00 */
.L_x_55:
[----:B-1----:R1:W2:Y:S02]  /*3f40*/  SYNCS.PHASECHK.TRANS64.TRYWAIT P0, [R0+URZ+0x32e88], R9 ;  /* 0x032e8809000075a7 */ /* 0x0022a400080011ff */
[----:B--2---:R-:W-:Y:S05]  /*3f50*/  @!P0 NANOSLEEP.SYNCS 0x989680 ;  /* 0x009896800000895d */ /* 0x004fea0003900000 */
[----:B------:R-:W2:Y:S02]  /*3f60*/  @!P0 SYNCS.PHASECHK.TRANS64 P0, [R0+URZ+0x32e88], R9 ;  /* 0x032e8809000085a7 */ /* 0x000ea400080010ff */
[----:B--2---:R-:W-:Y:S05]  /*3f70*/  @!P0 BRA `(.L_x_55) ;  /* 0xfffffffc00f08947 */ /* 0x004fea000383ffff */
[----:B------:R-:W-:Y:S05]  /*3f80*/  BRA `(.L_x_56) ;  /* 0xffffffd0006c7947 */ /* 0x000fea000383ffff */
.L_x_19:
[----:B------:R-:W-:Y:S02]  /*3f90*/  MOV R2, UR10 ;  /* 0x0000000a00027c02 */ /* 0x000fe40008000f00 */
[----:B------:R-:W-:Y:S07]  /*3fa0*/  MOV R8, R9 ;  /* 0x0000000900087202 */ /* 0x000fee0000000f00 */
.L_x_57:
[----:B-1----:R1:W2:Y:S02]  /*3fb0*/  SYNCS.PHASECHK.TRANS64.TRYWAIT P0, [R2+URZ+0x32e50], R9 ;  /* 0x032e5009020075a7 */ /* 0x0022a400080011ff */
[----:B--2---:R-:W-:Y:S05]  /*3fc0*/  @!P0 NANOSLEEP.SYNCS 0x989680 ;  /* 0x009896800000895d */ /* 0x004fea0003900000 */
[----:B------:R-:W2:Y:S02]  /*3fd0*/  @!P0 SYNCS.PHASECHK.TRANS64 P0, [R2+URZ+0x32e50], R9 ;  /* 0x032e5009020085a7 */ /* 0x000ea400080010ff */
[----:B--2---:R-:W-:Y:S05]  /*3fe0*/  @!P0 BRA `(.L_x_57) ;  /* 0xfffffffc00f08947 */ /* 0x004fea000383ffff */
[----:B------:R-:W-:Y:S05]  /*3ff0*/  BRA `(.L_x_58) ;  /* 0xffffffd000707947 */ /* 0x000fea000383ffff */
.L_x_21:
[----:B------:R-:W-:Y:S02]  /*4000*/  MOV R2, UR13 ;  /* 0x0000000d00027c02 */ /* 0x000fe40008000f00 */
[----:B------:R-:W-:Y:S07]  /*4010*/  MOV R8, R9 ;  /* 0x0000000900087202 */ /* 0x000fee0000000f00 */
.L_x_59:
[----:B-1----:R1:W2:Y:S02]  /*4020*/  SYNCS.PHASECHK.TRANS64.TRYWAIT P0, [R2+URZ+0x32e50], R9 ;  /* 0x032e5009020075a7 */ /* 0x0022a400080011ff */
[----:B--2---:R-:W-:Y:S05]  /*4030*/  @!P0 NANOSLEEP.SYNCS 0x989680 ;  /* 0x009896800000895d */ /* 0x004fea0003900000 */
[----:B------:R-:W2:Y:S02]  /*4040*/  @!P0 SYNCS.PHASECHK.TRANS64 P0, [R2+URZ+0x32e50], R9 ;  /* 0x032e5009020085a7 */ /* 0x000ea400080010ff */
[----:B--2---:R-:W-:Y:S05]  /*4050*/  @!P0 BRA `(.L_x_59) ;  /* 0xfffffffc00f08947 */ /* 0x004fea000383ffff */
[----:B------:R-:W-:Y:S05]  /*4060*/  BRA `(.L_x_60) ;  /* 0xffffffd400487947 */ /* 0x000fea000383ffff */
.L_x_25:
[-C--:B------:R-:W-:Y:S02]  /*4070*/  MOV R22, R4.reuse ;  /* 0x0000000400167202 */ /* 0x080fe40000000f00 */
[----:B------:R-:W-:Y:S07]  /*4080*/  MOV R23, R4 ;  /* 0x0000000400177202 */ /* 0x000fee0000000f00 */
.L_x_61:
[----:B-1----:R1:W2:Y:S02]  /*4090*/  SYNCS.PHASECHK.TRANS64.TRYWAIT P0, [R17+URZ+0x28], R23 ;  /* 0x00002817110075a7 */ /* 0x0022a400080011ff */
[----:B--2---:R-:W-:Y:S05]  /*40a0*/  @!P0 NANOSLEEP.SYNCS 0x989680 ;  /* 0x009896800000895d */ /* 0x004fea0003900000 */
[----:B------:R-:W2:Y:S02]  /*40b0*/  @!P0 SYNCS.PHASECHK.TRANS64 P0, [R17+URZ+0x28], R23 ;  /* 0x00002817110085a7 */ /* 0x000ea400080010ff */
[----:B--2---:R-:W-:Y:S05]  /*40c0*/  @!P0 BRA `(.L_x_61) ;  /* 0xfffffffc00f08947 */ /* 0x004fea000383ffff */
[----:B------:R-:W-:Y:S05]  /*40d0*/  BRA `(.L_x_62) ;  /* 0xffffffd800cc7947 */ /* 0x000fea000383ffff */
.L_x_26:
[----:B------:R-:W-:Y:S07]  /*40e0*/  MOV R25, R24 ;  /* 0x0000001800197202 */ /* 0x000fee0000000f00 */
.L_x_63:
[----:B-1----:R1:W2:Y:S02]  /*40f0*/  SYNCS.PHASECHK.TRANS64.TRYWAIT P0, [R21+URZ+0x28], R25 ;  /* 0x00002819150075a7 */ /* 0x0022a400080011ff */
[----:B--2---:R-:W-:Y:S05]  /*4100*/  @!P0 NANOSLEEP.SYNCS 0x989680 ;  /* 0x009896800000895d */ /* 0x004fea0003900000 */
[----:B------:R-:W2:Y:S02]  /*4110*/  @!P0 SYNCS.PHASECHK.TRANS64 P0, [R21+URZ+0x28], R25 ;  /* 0x00002819150085a7 */ /* 0x000ea400080010ff */
[----:B--2---:R-:W-:Y:S05]  /*4120*/  @!P0 BRA `(.L_x_63) ;  /* 0xfffffffc00f08947 */ /* 0x004fea000383ffff */
[----:B------:R-:W-:Y:S05]  /*4130*/  BRA `(.L_x_64) ;  /* 0xffffffdc00907947 */ /* 0x000fea000383ffff */
.L_x_27:
[----:B------:R-:W-:Y:S07]  /*4140*/  MOV R25, R24 ;  /* 0x0000001800197202 */ /* 0x000fee0000000f00 */
.L_x_65:
[----:B-1----:R1:W2:Y:S02]  /*4150*/  SYNCS.PHASECHK.TRANS64.TRYWAIT P1, [R17+URZ+0x28], R25 ;  /* 0x00002819110075a7 */ /* 0x0022a400080211ff */
[----:B--2---:R-:W-:Y:S05]  /*4160*/  @!P1 NANOSLEEP.SYNCS 0x989680 ;  /* 0x009896800000995d */ /* 0x004fea0003900000 */
[----:B------:R-:W2:Y:S02]  /*4170*/  @!P1 SYNCS.PHASECHK.TRANS64 P1, [R17+URZ+0x28], R25 ;  /* 0x00002819110095a7 */ /* 0x000ea400080210ff */
[----:B--2---:R-:W-:Y:S05]  /*4180*/  @!P1 BRA `(.L_x_65) ;  /* 0xfffffffc00f09947 */ /* 0x004fea000383ffff */
[----:B------:R-:W-:Y:S05]  /*4190*/  BRA `(.L_x_66) ;  /* 0xffffffe000047947 */ /* 0x000fea000383ffff */
.L_x_28:
[----:B-1----:R-:W-:Y:S07]  /*41a0*/  MOV R25, R24 ;  /* 0x0000001800197202 */ /* 0x002fee0000000f00 */
.L_x_67:
[----:B-1----:R1:W2:Y:S02]  /*41b0*/  SYNCS.PHASECHK.TRANS64.TRYWAIT P0, [R3+URZ+0x28], R25 ;  /* 0x00002819030075a7 */ /* 0x0022a400080011ff */
[----:B--2---:R-:W-:Y:S05]  /*41c0*/  @!P0 NANOSLEEP.SYNCS 0x989680 ;  /* 0x009896800000895d */ /* 0x004fea0003900000 */
[----:B------:R-:W2:Y:S02]  /*41d0*/  @!P0 SYNCS.PHASECHK.TRANS64 P0, [R3+URZ+0x28], R25 ;  /* 0x00002819030085a7 */ /* 0x000ea400080010ff */
[----:B--2---:R-:W-:Y:S05]  /*41e0*/  @!P0 BRA `(.L_x_67) ;  /* 0xfffffffc00f08947 */ /* 0x004fea000383ffff */
[----:B------:R-:W-:Y:S05]  /*41f0*/  BRA `(.L_x_68) ;  /* 0xffffffe000587947 */ /* 0x000fea000383ffff */
.L_x_33:
[----:B------:R-:W-:-:S07]  /*4200*/  MOV R4, R5 ;  /* 0x0000000500047202 */ /* 0x000fce0000000f00 */
.L_x_69:
[----:B-1----:R1:W2:Y:S02]  /*4210*/  SYNCS.PHASECHK.TRANS64.TRYWAIT P1, [R2+URZ+0x32e78], R5 ;  /* 0x032e7805020075a7 */ /* 0x0022a400080211ff */
[----:B--2---:R-:W-:Y:S05]  /*4220*/  @!P1 NANOSLEEP.SYNCS 0x989680 ;  /* 0x009896800000995d */ /* 0x004fea0003900000 */
[----:B------:R-:W2:Y:S02]  /*4230*/  @!P1 SYNCS.PHASECHK.TRANS64 P1, [R2+URZ+0x32e78], R5 ;  /* 0x032e7805020095a7 */ /* 0x000ea400080210ff */
[----:B--2---:R-:W-:Y:S05]  /*4240*/  @!P1 BRA `(.L_x_69) ;  /* 0xfffffffc00f09947 */ /* 0x004fea000383ffff */
[----:B------:R-:W-:Y:S05]  /*4250*/  BRA `(.L_x_70) ;  /* 0xffffffe400c87947 */ /* 0x000fea000383ffff */
        .weak           $__internal_0_$__cuda_sm10x_tcgen05_guardrail_trap_col_being_dealloced_not_returned_by_alloc
        .type           $__internal_0_$__cuda_sm10x_tcgen05_guardrail_trap_col_being_dealloced_not_returned_by_alloc,@function
        .size           $__internal_0_$__cuda_sm10x_tcgen05_guardrail_trap_col_being_dealloced_not_returned_by_alloc,($__internal_1_$__cuda_sm10x_tcgen05_guardrail_trap_phase_invalid_during_alloc - $__internal_0_$__cuda_sm10x_tcgen05_guardrail_trap_col_being_dealloced_not_returned_by_alloc)
$__internal_0_$__cuda_sm10x_tcgen05_guardrail_trap_col_being_dealloced_not_returned_by_alloc:
[----:B------:R-:W-:Y:S05]  /*4260*/  BPT.TRAP 0x1 ;  /* 0x000000040000795c */ /* 0x000fea0000300000 */
[----:B------:R-:W-:-:S04]  /*4270*/  HFMA2 R3, -RZ, RZ, 0, 0 ;  /* 0x00000000ff037431 */ /* 0x000fc800000001ff */
[----:B------:R-:W-:Y:S05]  /*4280*/  RET.REL.NODEC R2 `(_ZN9deep_gemm24sm100_fp8_gemm_1d1d_implILN4cute4UMMA5MajorE0ELS3_0ELj0ELj4096ELj7168ELj128ELj160ELj128ELj1ELj128ELj128ELj64ELj5ELj128ELj128ELj1ELb0ELj148ELNS_8GemmTypeE0ELb0EN7cutlass10bfloat16_tENS_16EpilogueIdentityEEEvPijjj14CUtensorMap_stS9_S9_S9_S9_) ;  /* 0xffffffbc025c7950 */ /* 0x000fea0003c3ffff */
        .weak           $__internal_1_$__cuda_sm10x_tcgen05_guardrail_trap_phase_invalid_during_alloc
        .type           $__internal_1_$__cuda_sm10x_tcgen05_guardrail_trap_phase_invalid_during_alloc,@function
        .size           $__internal_1_$__cuda_sm10x_tcgen05_guardrail_trap_phase_invalid_during_alloc,($__internal_2_$__cuda_sm10x_tcgen05_guardrail_trap_unallocated_columns_being_dealloced - $__internal_1_$__cuda_sm10x_tcgen05_guardrail_trap_phase_invalid_during_alloc)
$__internal_1_$__cuda_sm10x_tcgen05_guardrail_trap_phase_invalid_during_alloc:
[----:B------:R-:W-:Y:S05]  /*4290*/  BPT.TRAP 0x1 ;  /* 0x000000040000795c */ /* 0x000fea0000300000 */
[----:B------:R-:W-:-:S04]  /*42a0*/  MOV R5, 0x0 ;  /* 0x0000000000057802 */ /* 0x000fc80000000f00 */
[----:B------:R-:W-:Y:S05]  /*42b0*/  RET.REL.NODEC R4 `(_ZN9deep_gemm24sm100_fp8_gemm_1d1d_implILN4cute4UMMA5MajorE0ELS3_0ELj0ELj4096ELj7168ELj128ELj160ELj128ELj1ELj128ELj128ELj64ELj5ELj128ELj128ELj1ELb0ELj148ELNS_8GemmTypeE0ELb0EN7cutlass10bfloat16_tENS_16EpilogueIdentityEEEvPijjj14CUtensorMap_stS9_S9_S9_S9_) ;  /* 0xffffffbc04507950 */ /* 0x000fea0003c3ffff */
        .weak           $__internal_2_$__cuda_sm10x_tcgen05_guardrail_trap_unallocated_columns_being_dealloced
        .type           $__internal_2_$__cuda_sm10x_tcgen05_guardrail_trap_unallocated_columns_being_dealloced,@function
        .size           $__internal_2_$__cuda_sm10x_tcgen05_guardrail_trap_unallocated_columns_being_dealloced,($__internal_3_$__cuda_sm20_div_u16 - $__internal_2_$__cuda_sm10x_tcgen05_guardrail_trap_unallocated_columns_being_dealloced)
$__internal_2_$__cuda_sm10x_tcgen05_guardrail_trap_unallocated_columns_being_dealloced:
[----:B------:R-:W-:Y:S05]  /*42c0*/  BPT.TRAP 0x1 ;  /* 0x000000040000795c */ /* 0x000fea0000300000 */
[----:B------:R-:W-:-:S04]  /*42d0*/  HFMA2 R3, -RZ, RZ, 0, 0 ;  /* 0x00000000ff037431 */ /* 0x000fc800000001ff */
[----:B------:R-:W-:Y:S05]  /*42e0*/  RET.REL.NODEC R2 `(_ZN9deep_gemm24sm100_fp8_gemm_1d1d_implILN4cute4UMMA5MajorE0ELS3_0ELj0ELj4096ELj7168ELj128ELj160ELj128ELj1ELj128ELj128ELj64ELj5ELj128ELj128ELj1ELb0ELj148ELNS_8GemmTypeE0ELb0EN7cutlass10bfloat16_tENS_16EpilogueIdentityEEEvPijjj14CUtensorMap_stS9_S9_S9_S9_) ;  /* 0xffffffbc02447950 */ /* 0x000fea0003c3ffff */
        .weak           $__internal_3_$__cuda_sm20_div_u16
        .type           $__internal_3_$__cuda_sm20_div_u16,@function
        .size           $__internal_3_$__cuda_sm20_div_u16,(.L_x_75 - $__internal_3_$__cuda_sm20_div_u16)
$__internal_3_$__cuda_sm20_div_u16:
[----:B------:R-:W1:Y:S01]  /*42f0*/  I2F.U16 R7, R45 ;  /* 0x0000002d00077306 */ /* 0x000e620000101000 */
[----:B------:R-:W-:Y:S02]  /*4300*/  IMAD.MOV.U32 R4, RZ, RZ, 0x4b800000 ;  /* 0x4b800000ff047424 */ /* 0x000fe400078e00ff */
[----:B------:R-:W-:Y:S02]  /*4310*/  HFMA2 R17, -RZ, RZ, 0, 0 ;  /* 0x00000000ff117431 */ /* 0x000fe400000001ff */
[----:B------:R-:W-:-:S03]  /*4320*/  IMAD.MOV.U32 R16, RZ, RZ, R2 ;  /* 0x000000ffff107224 */ /* 0x000fc600078e0002 */
[----:B------:R-:W-:Y:S01]  /*4330*/  I2F.U16.RZ R6, R6 ;  /* 0x0000000600067306 */ /* 0x000fe2000010d000 */
[C---:B-1----:R-:W-:Y:S02]  /*4340*/  FSETP.GEU.AND P1, PT, |R7|.reuse, 1.175494350822287508e-38, PT ;  /* 0x008000000700780b */ /* 0x042fe40003f2e200 */
[----:B------:R-:W-:Y:S02]  /*4350*/  FSETP.GT.AND P3, PT, |R7|, 8.50705917302346158658e+37, PT ;  /* 0x7e8000000700780b */ /* 0x000fe40003f64200 */
[----:B------:R-:W-:Y:S02]  /*4360*/  FSEL R4, R4, 1, !P1 ;  /* 0x3f80000004047808 */ /* 0x000fe40004800000 */
[----:B------:R-:W-:Y:S02]  /*4370*/  ISETP.NE.U32.AND P1, PT, R45, RZ, PT ;  /* 0x000000ff2d00720c */ /* 0x000fe40003f25070 */
[----:B------:R-:W-:-:S05]  /*4380*/  FSEL R4, R4, 0.25, !P3 ;  /* 0x3e80000004047808 */ /* 0x000fca0005800000 */
[----:B------:R-:W-:-:S06]  /*4390*/  FMUL R7, R7, R4 ;  /* 0x0000000407077220 */ /* 0x000fcc0000400000 */
[----:B------:R-:W1:Y:S02]  /*43a0*/  MUFU.RCP R7, R7 ;  /* 0x0000000700077308 */ /* 0x000e640000001000 */
[----:B-1----:R-:W-:-:S04]  /*43b0*/  FMUL R11, R4, R7 ;  /* 0x00000007040b7220 */ /* 0x002fc80000400000 */
[----:B------:R-:W-:-:S04]  /*43c0*/  VIADD R11, R11, 0x2 ;  /* 0x000000020b0b7836 */ /* 0x000fc80000000000 */
[----:B------:R-:W-:-:S04]  /*43d0*/  FMUL.RZ R11, R6, R11 ;  /* 0x0000000b060b7220 */ /* 0x000fc8000040c000 */
[----:B------:R-:W1:Y:S02]  /*43e0*/  F2I.U32.TRUNC.NTZ R33, R11 ;  /* 0x0000000b00217305 */ /* 0x000e64000020f000 */
[----:B-1----:R-:W-:Y:S02]  /*43f0*/  LOP3.LUT R33, R33, 0xffff, RZ, 0xc0, !PT ;  /* 0x0000ffff21217812 */ /* 0x002fe400078ec0ff */
[----:B------:R-:W-:Y:S01]  /*4400*/  @!P1 MOV R33, 0xffffffff ;  /* 0xffffffff00219802 */ /* 0x000fe20000000f00 */
[----:B------:R-:W-:Y:S06]  /*4410*/  RET.REL.NODEC R16 `(_ZN9deep_gemm24sm100_fp8_gemm_1d1d_implILN4cute4UMMA5MajorE0ELS3_0ELj0ELj4096ELj7168ELj128ELj160ELj128ELj1ELj128ELj128ELj64ELj5ELj128ELj128ELj1ELb0ELj148ELNS_8GemmTypeE0ELb0EN7cutlass10bfloat16_tENS_16EpilogueIdentityEEEvPijjj14CUtensorMap_stS9_S9_S9_S9_) ;  /* 0xffffffb810f87950 */ /* 0x000fec0003c3ffff */
.L_x_71:
[----:B------:R-:W-:-:S00]  /*4420*/  BRA `(.L_x_71) ;  /* 0xfffffffc00fc7947 */ /* 0x000fc0000383ffff */
[----:B------:R-:W-:-:S00]  /*4430*/  NOP ;  /* 0x0000000000007918 */ /* 0x000fc00000000000 */
        /* <DEDUP_REMOVED lines=12> */
.L_x_75:


//--------------------- .nv.shared._ZN9deep_gemm24sm100_fp8_gemm_1d1d_implILN4cute4UMMA5MajorE0ELS3_0ELj0ELj4096ELj7168ELj128ELj160ELj128ELj1ELj128ELj128ELj64ELj5ELj128ELj128ELj1ELb0ELj148ELNS_8GemmTypeE0ELb0EN7cutlass10bfloat16_tENS_16EpilogueIdentityEEEvPijjj14CUtensorMap_stS9_S9_S9_S9_ --------------------------
	.section	.nv.shared._ZN9deep_gemm24sm100_fp8_gemm_1d1d_implILN4cute4UMMA5MajorE0ELS3_0ELj0ELj4096ELj7168ELj128ELj160ELj128ELj1ELj128ELj128ELj64ELj5ELj128ELj128ELj1ELb0ELj148ELNS_8GemmTypeE0ELb0EN7cutlass10bfloat16_tENS_16EpilogueIdentityEEEvPijjj14CUtensorMap_stS9_S9_S9_S9_,"aw",@nobits
	.sectionflags	@""
	.align	1024
	.zero		1024


//--------------------- .nv.shared.reserved.0     --------------------------
	.section	.nv.shared.reserved.0,"aw",@nobits
	.align	8
	.weak		__nv_reservedSMEM_offset_0_alias
	.size		__nv_reservedSMEM_offset_0_alias, 0, 64
	.other		__nv_reservedSMEM_offset_0_alias,@"STO_CUDA_RESERVED_SHARED STV_DEFAULT"
__nv_reservedSMEM_offset_0_alias:
	.zero		0
.nv.shared.reserved.0:
	.zero		64
	.weak		__nv_reservedSMEM_allocation_phase
	.type		__nv_reservedSMEM_allocation_phase,@object
	.size		__nv_reservedSMEM_allocation_phase,(.L_0 - __nv_reservedSMEM_allocation_phase)
__nv_reservedSMEM_allocation_phase:
	.zero		1
.L_0:
	.zero		7
	.weak		__nv_reservedSMEM_devtool_atexit_pc
	.type		__nv_reservedSMEM_devtool_atexit_pc,@object
	.size		__nv_reservedSMEM_devtool_atexit_pc,(__nv_reservedSMEM_allocation_mask - __nv_reservedSMEM_devtool_atexit_pc)
__nv_reservedSMEM_devtool_atexit_pc:
	.zero		8
	.weak		__nv_reservedSMEM_allocation_mask
	.type		__nv_reservedSMEM_allocation_mask,@object
	.size		__nv_reservedSMEM_allocation_mask,(.L_2 - __nv_reservedSMEM_allocation_mask)
__nv_reservedSMEM_allocation_mask:
	.zero		4
.L_2:


//--------------------- .nv.global                --------------------------
	.section	.nv.global,"aw",@nobits
.nv.global:
	.type		_ZN47_INTERNAL_232486a7_9_kernel_cu_098753ca_28951634cute1_E,@object
	.size		_ZN47_INTERNAL_232486a7_9_kernel_cu_098753ca_28951634cute1_E,(_ZN47_INTERNAL_232486a7_9_kernel_cu_098753ca_28951634cuda3std3__45__cpo6cbeginE - _ZN47_INTERNAL_232486a7_9_kernel_cu_098753ca_28951634cute1_E)
_ZN47_INTERNAL_232486a7_9_kernel_cu_098753ca_28951634cute1_E:
	.zero		1
	.type		_ZN47_INTERNAL_232486a7_9_kernel_cu_098753ca_28951634cuda3std3__45__cpo6cbeginE,@object
	.size		_ZN47_INTERNAL_232486a7_9_kernel_cu_098753ca_28951634cuda3std3__45__cpo6cbeginE,(_ZN47_INTERNAL_232486a7_9_kernel_cu_098753ca_28951634cuda3std3__48in_placeE - _ZN47_INTERNAL_232486a7_9_kernel_cu_098753ca_28951634cuda3std3__45__cpo6cbeginE)
_ZN47_INTERNAL_232486a7_9_kernel_cu_098753ca_28951634cuda3std3__45__cpo6cbeginE:
	.zero		1
	.type		_ZN47_INTERNAL_232486a7_9_kernel_cu_098753ca_28951634cuda3std3__48in_placeE,@object
	.size		_ZN47_INTERNAL_232486a7_9_kernel_cu_098753ca_28951634cuda3std3__48in_placeE,(_ZN47_INTERNAL_232486a7_9_kernel_cu_098753ca_28951634cuda3std6ranges3__45__cpo9iter_moveE - _ZN47_INTERNAL_232486a7_9_kernel_cu_098753ca_28951634cuda3std3__48in_placeE)
_ZN47_INTERNAL_232486a7_9_kernel_cu_098753ca_28951634cuda3std3__48in_placeE:
	.zero		1
	.type		_ZN47_INTERNAL_232486a7_9_kernel_cu_098753ca_28951634cuda3std6ranges3__45__cpo9iter_moveE,@object
	.size		_ZN47_INTERNAL_232486a7_9_kernel_cu_098753ca_28951634cuda3std6ranges3__45__cpo9iter_moveE,(_ZN47_INTERNAL_232486a7_9_kernel_cu_098753ca_28951634cuda3std3__45__cpo5beginE - _ZN47_INTERNAL_232486a7_9_kernel_cu_098753ca_28951634cuda3std6ranges3__45__cpo9iter_moveE)
_ZN47_INTERNAL_232486a7_9_kernel_cu_098753ca_28951634cuda3std6ranges3__45__cpo9iter_moveE:
	.zero		1
	.type		_ZN47_INTERNAL_232486a7_9_kernel_cu_098753ca_28951634cuda3std3__45__cpo5beginE,@object
	.size		_ZN47_INTERNAL_232486a7_9_kernel_cu_098753ca_28951634cuda3std3__45__cpo5beginE,(_ZN47_INTERNAL_232486a7_9_kernel_cu_098753ca_28951634cuda3std3__449_GLOBAL__N__232486a7_9_kernel_cu_098753ca_28951636ignoreE - _ZN47_INTERNAL_232486a7_9_kernel_cu_098753ca_28951634cuda3std3__45__cpo5beginE)
_ZN47_INTERNAL_232486a7_9_kernel_cu_098753ca_28951634cuda3std3__45__cpo5beginE:
	.zero		1
	.type		_ZN47_INTERNAL_232486a7_9_kernel_cu_098753ca_28951634cuda3std3__449_GLOBAL__N__232486a7_9_kernel_cu_098753ca_28951636ignoreE,@object
	.size		_ZN47_INTERNAL_232486a7_9_kernel_cu_098753ca_28951634cuda3std3__449_GLOBAL__N__232486a7_9_kernel_cu_098753ca_28951636ignoreE,(_ZN47_INTERNAL_232486a7_9_kernel_cu_098753ca_28951634cute7productE - _ZN47_INTERNAL_232486a7_9_kernel_cu_098753ca_28951634cuda3std3__449_GLOBAL__N__232486a7_9_kernel_cu_098753ca_28951636ignoreE)
_ZN47_INTERNAL_232486a7_9_kernel_cu_098753ca_28951634cuda3std3__449_GLOBAL__N__232486a7_9_kernel_cu_098753ca_28951636ignoreE:
	.zero		1
	.type		_ZN47_INTERNAL_232486a7_9_kernel_cu_098753ca_28951634cute7productE,@object
	.size		_ZN47_INTERNAL_232486a7_9_kernel_cu_098753ca_28951634cute7productE,(_ZN47_INTERNAL_232486a7_9_kernel_cu_098753ca_28951634cuda3std3__45__cpo3endE - _ZN47_INTERNAL_232486a7_9_kernel_cu_098753ca_28951634cute7productE)
_ZN47_INTERNAL_232486a7_9_kernel_cu_098753ca_28951634cute7productE:
	.zero		1
	.type		_ZN47_INTERNAL_232486a7_9_kernel_cu_098753ca_28951634cuda3std3__45__cpo3endE,@object
	.size		_ZN47_INTERNAL_232486a7_9_kernel_cu_098753ca_28951634cuda3std3__45__cpo3endE,(_ZN47_INTERNAL_232486a7_9_kernel_cu_098753ca_28951634cuda3std3__419piecewise_constructE - _ZN47_INTERNAL_232486a7_9_kernel_cu_098753ca_28951634cuda3std3__45__cpo3endE)
_ZN47_INTERNAL_232486a7_9_kernel_cu_098753ca_28951634cuda3std3__45__cpo3endE:
	.zero		1
	.type		_ZN47_INTERNAL_232486a7_9_kernel_cu_098753ca_28951634cuda3std3__419piecewise_constructE,@object
	.size		_ZN47_INTERNAL_232486a7_9_kernel_cu_098753ca_28951634cuda3std3__419piecewise_constructE,(_ZN47_INTERNAL_232486a7_9_kernel_cu_098753ca_28951634cuda3std3__45__cpo4cendE - _ZN47_INTERNAL_232486a7_9_kernel_cu_098753ca_28951634cuda3std3__419piecewise_constructE)
_ZN47_INTERNAL_232486a7_9_kernel_cu_098753ca_28951634cuda3std3__419piecewise_constructE:
	.zero		1
	.type		_ZN47_INTERNAL_232486a7_9_kernel_cu_098753ca_28951634cuda3std3__45__cpo4cendE,@object
	.size		_ZN47_INTERNAL_232486a7_9_kernel_cu_098753ca_28951634cuda3std3__45__cpo4cendE,(_ZN47_INTERNAL_232486a7_9_kernel_cu_098753ca_28951634cuda3std6ranges3__45__cpo4swapE - _ZN47_INTERNAL_232486a7_9_kernel_cu_098753ca_28951634cuda3std3__45__cpo4cendE)
_ZN47_INTERNAL_232486a7_9_kernel_cu_098753ca_28951634cuda3std3__45__cpo4cendE:
	.zero		1
	.type		_ZN47_INTERNAL_232486a7_9_kernel_cu_098753ca_28951634cuda3std6ranges3__45__cpo4swapE,@object
	.size		_ZN47_INTERNAL_232486a7_9_kernel_cu_098753ca_28951634cuda3std6ranges3__45__cpo4swapE,(.L_10 - _ZN47_INTERNAL_232486a7_9_kernel_cu_098753ca_28951634cuda3std6ranges3__45__cpo4swapE)
_ZN47_INTERNAL_232486a7_9_kernel_cu_098753ca_28951634cuda3std6ranges3__45__cpo4swapE:
	.zero		1
.L_10:


//--------------------- .nv.constant0._ZN9deep_gemm24sm100_fp8_gemm_1d1d_implILN4cute4UMMA5MajorE0ELS3_0ELj0ELj4096ELj7168ELj128ELj160ELj128ELj1ELj128ELj128ELj64ELj5ELj128ELj128ELj1ELb0ELj148ELNS_8GemmTypeE0ELb0EN7cutlass10bfloat16_tENS_16EpilogueIdentityEEEvPijjj14CUtensorMap_stS9_S9_S9_S9_ --------------------------
	.section	.nv.constant0._ZN9deep_gemm24sm100_fp8_gemm_1d1d_implILN4cute4UMMA5MajorE0ELS3_0ELj0ELj4096ELj7168ELj128ELj160ELj128ELj1ELj128ELj128ELj64ELj5ELj128ELj128ELj1ELb0ELj148ELNS_8GemmTypeE0ELb0EN7cutlass10bfloat16_tENS_16EpilogueIdentityEEEvPijjj14CUtensorMap_stS9_S9_S9_S9_,"a",@progbits
	.sectionflags	@""
	.align	4
.nv.constant0._ZN9deep_gemm24sm100_fp8_gemm_1d1d_implILN4cute4UMMA5MajorE0ELS3_0ELj0ELj4096ELj7168ELj128ELj160ELj128ELj1ELj128ELj128ELj64ELj5ELj128ELj128ELj1ELb0ELj148ELNS_8GemmTypeE0ELb0EN7cutlass10bfloat16_tENS_16EpilogueIdentityEEEvPijjj14CUtensorMap_stS9_S9_S9_S9_:
	.zero		1600


//--------------------- SYMBOLS --------------------------

	.type		.nv.reservedSmem.offset0,@object
	.size		.nv.reservedSmem.offset0,0x4
	.type		.nv.reservedSmem.cap,@object
	.size		.nv.reservedSmem.cap,0x4
